// auto-generated by cutlass_sweep.gemm — config: {"arch": "sm_100", "cluster_m": 1, "cluster_n": 1, "dtype": "bf16", "dtype_b": "bf16", "layout": "nt", "stages": 0, "tile_k": 128, "tile_m": 64, "tile_n": 256}
#include "cutlass/cutlass.h"
#include "cutlass/gemm/collective/collective_builder.hpp"
#include "cutlass/gemm/device/gemm_universal_adapter.h"
#include "cutlass/gemm/kernel/gemm_universal.hpp"
#include "cutlass/epilogue/collective/collective_builder.hpp"

using ElemA = cutlass::bfloat16_t;
using ElemB = cutlass::bfloat16_t;
using ElemCD = cutlass::bfloat16_t;
using Acc  = float;
using TileShape    = cute::Shape<cute::_64, cute::_256, cute::_128>;
using ClusterShape = cute::Shape<cute::_1, cute::_1, cute::_1>;

using CollectiveEpilogue = typename cutlass::epilogue::collective::CollectiveBuilder<
    cutlass::arch::Sm100, cutlass::arch::OpClassTensorOp,
    TileShape, ClusterShape,
    cutlass::epilogue::collective::EpilogueTileAuto,
    Acc, Acc,
    ElemCD, cutlass::layout::RowMajor, 128 / cutlass::sizeof_bits<ElemCD>::value,
    ElemCD, cutlass::layout::RowMajor, 128 / cutlass::sizeof_bits<ElemCD>::value,
    cutlass::epilogue::collective::EpilogueScheduleAuto
  >::CollectiveOp;

using CollectiveMainloop = typename cutlass::gemm::collective::CollectiveBuilder<
    cutlass::arch::Sm100, cutlass::arch::OpClassTensorOp,
    ElemA, cutlass::layout::RowMajor, 128 / cutlass::sizeof_bits<ElemA>::value,
    ElemB, cutlass::layout::ColumnMajor, 128 / cutlass::sizeof_bits<ElemB>::value,
    Acc,
    TileShape, ClusterShape,
    cutlass::gemm::collective::StageCountAutoCarveout<static_cast<int>(sizeof(typename CollectiveEpilogue::SharedStorage))>,
    cutlass::gemm::collective::KernelScheduleAuto
  >::CollectiveOp;

using GemmKernel = cutlass::gemm::kernel::GemmUniversal<
    cute::Shape<int,int,int,int>,
    CollectiveMainloop,
    CollectiveEpilogue
>;
using Gemm = cutlass::gemm::device::GemmUniversalAdapter<GemmKernel>;

// Force the device kernel symbol into the cubin without needing a host main.
auto* _anchor = &cutlass::device_kernel<GemmKernel>;


// ===== COMPILED SASS (sm_100a) =====

	.target	sm_100a

	.elftype	@"ET_EXEC"


//--------------------- .note.nv.tkinfo           --------------------------
	.section	.note.nv.tkinfo,"",@"SHT_NOTE"
	.sectionflags	@"SHF_NOTE_NV_TKINFO"
	.tkinfo
        /*0018*/ 	.word	0x00000002
        /*0030*/ 	.string	""
        /*0030*/ 	.string	"ptxas"
        /*0030*/ 	.string	"Cuda compilation tools, release 13.0, V13.0.88"
        /*0030*/ 	.string	"Build cuda_13.0.r13.0/compiler.36424714_0"
        /*0030*/ 	.string	"-arch sm_100a -m 64 "



//--------------------- .note.nv.cuinfo           --------------------------
	.section	.note.nv.cuinfo,"",@"SHT_NOTE"
	.sectionflags	@"SHF_NOTE_NV_CUINFO"
        /*0018*/ 	.short	0x0002
        /*001a*/ 	.short	0x0064
        /*001c*/ 	.short	0x0082
	.zero		2


//--------------------- .nv.info                  --------------------------
	.section	.nv.info,"",@"SHT_CUDA_INFO"
	.align	4


	//----- nvinfo : EIATTR_REGCOUNT
	.align		4
        /*0000*/ 	.byte	0x04, 0x2f
        /*0002*/ 	.short	(.L_19 - .L_18)
	.align		4
.L_18:
        /*0004*/ 	.word	index@(_ZN7cutlass13device_kernelINS_4gemm6kernel13GemmUniversalIN4cute5tupleIJiiiiEEENS1_10collective13CollectiveMmaINS1_35MainloopSm100TmaUmmaWarpSpecializedILi2ELi2ELi4ENS5_IJNS4_1CILi1EEESB_SB_EEEEENS5_IJNSA_ILi64EEENSA_ILi256EEENSA_ILi128EEEEEENS_10bfloat16_tENS5_IJlSB_lEEESI_SJ_NS4_8TiledMMAINS4_8MMA_AtomIJNS4_20SM100_MMA_F16BF16_SSISI_SI_fLi64ELi256ELNS4_4UMMA5MajorE0ELSO_0ELNSN_7ScaleInE0ELSP_0EEEEEENS4_6LayoutISC_NS5_IJNSA_ILi0EEEST_ST_EEEEENS5_IJNS4_10UnderscoreESW_SW_EEEEENS4_13SM90_TMA_LOADENS4_14ComposedLayoutINS4_7SwizzleILi3ELi4ELi3EEENS4_18smem_ptr_flag_bitsILi16EEENSS_INS5_IJNSA_ILi8EEESE_EEENS5_IJSE_SB_EEEEEEEvNS4_8identityESZ_S19_vS1A_EENS_8epilogue10collective18CollectiveEpilogueINS1C_23Sm100TmaWarpSpecializedILi4ELi2ELi32ELb1ELb0EEEJSH_NS5_IJNSS_ISE_SB_EES1H_EEESI_SJ_SI_SJ_NS1C_6fusion15FusionCallbacksIS1G_NS1J_17LinearCombinationISI_fSI_fLNS_15FloatRoundStyleE2EEESH_S1I_JEEENS4_5SM1004TMEM4LOAD26SM100_TMEM_LOAD_16dp256b8xESZ_S19_NS4_17SM75_U32x4_LDSM_NENS4_14SM90_TMA_STOREES19_NS4_17SM90_U32x4_STSM_NENS4_39AutoVectorizingCopyWithAssumedAlignmentILi128EEEEEEvvEEEEvNT_6ParamsE)
        /*0008*/ 	.word	0x00000070


	//----- nvinfo : EIATTR_FRAME_SIZE
	.align		4
.L_19:
        /*000c*/ 	.byte	0x04, 0x11
        /*000e*/ 	.short	(.L_21 - .L_20)
	.align		4
.L_20:
        /*0010*/ 	.word	index@($__internal_2_$__cuda_sm10x_tcgen05_guardrail_trap_unallocated_columns_being_dealloced)
        /*0014*/ 	.word	0x00000000


	//----- nvinfo : EIATTR_FRAME_SIZE
	.align		4
.L_21:
        /*0018*/ 	.byte	0x04, 0x11
        /*001a*/ 	.short	(.L_23 - .L_22)
	.align		4
.L_22:
        /*001c*/ 	.word	index@($__internal_1_$__cuda_sm10x_tcgen05_guardrail_trap_phase_invalid_during_alloc)
        /*0020*/ 	.word	0x00000000


	//----- nvinfo : EIATTR_FRAME_SIZE
	.align		4
.L_23:
        /*0024*/ 	.byte	0x04, 0x11
        /*0026*/ 	.short	(.L_25 - .L_24)
	.align		4
.L_24:
        /*0028*/ 	.word	index@($__internal_0_$__cuda_sm10x_tcgen05_guardrail_trap_col_being_dealloced_not_returned_by_alloc)
        /*002c*/ 	.word	0x00000000


	//----- nvinfo : EIATTR_FRAME_SIZE
	.align		4
.L_25:
        /*0030*/ 	.byte	0x04, 0x11
        /*0032*/ 	.short	(.L_27 - .L_26)
	.align		4
.L_26:
        /*0034*/ 	.word	index@(_ZN7cutlass13device_kernelINS_4gemm6kernel13GemmUniversalIN4cute5tupleIJiiiiEEENS1_10collective13CollectiveMmaINS1_35MainloopSm100TmaUmmaWarpSpecializedILi2ELi2ELi4ENS5_IJNS4_1CILi1EEESB_SB_EEEEENS5_IJNSA_ILi64EEENSA_ILi256EEENSA_ILi128EEEEEENS_10bfloat16_tENS5_IJlSB_lEEESI_SJ_NS4_8TiledMMAINS4_8MMA_AtomIJNS4_20SM100_MMA_F16BF16_SSISI_SI_fLi64ELi256ELNS4_4UMMA5MajorE0ELSO_0ELNSN_7ScaleInE0ELSP_0EEEEEENS4_6LayoutISC_NS5_IJNSA_ILi0EEEST_ST_EEEEENS5_IJNS4_10UnderscoreESW_SW_EEEEENS4_13SM90_TMA_LOADENS4_14ComposedLayoutINS4_7SwizzleILi3ELi4ELi3EEENS4_18smem_ptr_flag_bitsILi16EEENSS_INS5_IJNSA_ILi8EEESE_EEENS5_IJSE_SB_EEEEEEEvNS4_8identityESZ_S19_vS1A_EENS_8epilogue10collective18CollectiveEpilogueINS1C_23Sm100TmaWarpSpecializedILi4ELi2ELi32ELb1ELb0EEEJSH_NS5_IJNSS_ISE_SB_EES1H_EEESI_SJ_SI_SJ_NS1C_6fusion15FusionCallbacksIS1G_NS1J_17LinearCombinationISI_fSI_fLNS_15FloatRoundStyleE2EEESH_S1I_JEEENS4_5SM1004TMEM4LOAD26SM100_TMEM_LOAD_16dp256b8xESZ_S19_NS4_17SM75_U32x4_LDSM_NENS4_14SM90_TMA_STOREES19_NS4_17SM90_U32x4_STSM_NENS4_39AutoVectorizingCopyWithAssumedAlignmentILi128EEEEEEvvEEEEvNT_6ParamsE)
        /*0038*/ 	.word	0x00000000


	//----- nvinfo : EIATTR_MIN_STACK_SIZE
	.align		4
.L_27:
        /*003c*/ 	.byte	0x04, 0x12
        /*003e*/ 	.short	(.L_29 - .L_28)
	.align		4
.L_28:
        /*0040*/ 	.word	index@(_ZN7cutlass13device_kernelINS_4gemm6kernel13GemmUniversalIN4cute5tupleIJiiiiEEENS1_10collective13CollectiveMmaINS1_35MainloopSm100TmaUmmaWarpSpecializedILi2ELi2ELi4ENS5_IJNS4_1CILi1EEESB_SB_EEEEENS5_IJNSA_ILi64EEENSA_ILi256EEENSA_ILi128EEEEEENS_10bfloat16_tENS5_IJlSB_lEEESI_SJ_NS4_8TiledMMAINS4_8MMA_AtomIJNS4_20SM100_MMA_F16BF16_SSISI_SI_fLi64ELi256ELNS4_4UMMA5MajorE0ELSO_0ELNSN_7ScaleInE0ELSP_0EEEEEENS4_6LayoutISC_NS5_IJNSA_ILi0EEEST_ST_EEEEENS5_IJNS4_10UnderscoreESW_SW_EEEEENS4_13SM90_TMA_LOADENS4_14ComposedLayoutINS4_7SwizzleILi3ELi4ELi3EEENS4_18smem_ptr_flag_bitsILi16EEENSS_INS5_IJNSA_ILi8EEESE_EEENS5_IJSE_SB_EEEEEEEvNS4_8identityESZ_S19_vS1A_EENS_8epilogue10collective18CollectiveEpilogueINS1C_23Sm100TmaWarpSpecializedILi4ELi2ELi32ELb1ELb0EEEJSH_NS5_IJNSS_ISE_SB_EES1H_EEESI_SJ_SI_SJ_NS1C_6fusion15FusionCallbacksIS1G_NS1J_17LinearCombinationISI_fSI_fLNS_15FloatRoundStyleE2EEESH_S1I_JEEENS4_5SM1004TMEM4LOAD26SM100_TMEM_LOAD_16dp256b8xESZ_S19_NS4_17SM75_U32x4_LDSM_NENS4_14SM90_TMA_STOREES19_NS4_17SM90_U32x4_STSM_NENS4_39AutoVectorizingCopyWithAssumedAlignmentILi128EEEEEEvvEEEEvNT_6ParamsE)
        /*0044*/ 	.word	0x00000000
.L_29:


//--------------------- .nv.compat                --------------------------
	.section	.nv.compat,"",@"SHT_CUDA_COMPAT_INFO"
	.align	4
        /*0000*/ 	.byte	0x02, 0x09, 0x01, 0x00, 0x02, 0x02, 0x02, 0x00, 0x02, 0x05, 0x05, 0x00, 0x03, 0x07, 0x01, 0x01
        /*0010*/ 	.byte	0x02, 0x03, 0x01, 0x00, 0x02, 0x06, 0x01, 0x00, 0x04, 0x0b, 0x08, 0x00, 0x09, 0x00, 0x00, 0x00
        /*0020*/ 	.byte	0x00, 0x00, 0x00, 0x00


//--------------------- .nv.info._ZN7cutlass13device_kernelINS_4gemm6kernel13GemmUniversalIN4cute5tupleIJiiiiEEENS1_10collective13CollectiveMmaINS1_35MainloopSm100TmaUmmaWarpSpecializedILi2ELi2ELi4ENS5_IJNS4_1CILi1EEESB_SB_EEEEENS5_IJNSA_ILi64EEENSA_ILi256EEENSA_ILi128EEEEEENS_10bfloat16_tENS5_IJlSB_lEEESI_SJ_NS4_8TiledMMAINS4_8MMA_AtomIJNS4_20SM100_MMA_F16BF16_SSISI_SI_fLi64ELi256ELNS4_4UMMA5MajorE0ELSO_0ELNSN_7ScaleInE0ELSP_0EEEEEENS4_6LayoutISC_NS5_IJNSA_ILi0EEEST_ST_EEEEENS5_IJNS4_10UnderscoreESW_SW_EEEEENS4_13SM90_TMA_LOADENS4_14ComposedLayoutINS4_7SwizzleILi3ELi4ELi3EEENS4_18smem_ptr_flag_bitsILi16EEENSS_INS5_IJNSA_ILi8EEESE_EEENS5_IJSE_SB_EEEEEEEvNS4_8identityESZ_S19_vS1A_EENS_8epilogue10collective18CollectiveEpilogueINS1C_23Sm100TmaWarpSpecializedILi4ELi2ELi32ELb1ELb0EEEJSH_NS5_IJNSS_ISE_SB_EES1H_EEESI_SJ_SI_SJ_NS1C_6fusion15FusionCallbacksIS1G_NS1J_17LinearCombinationISI_fSI_fLNS_15FloatRoundStyleE2EEESH_S1I_JEEENS4_5SM1004TMEM4LOAD26SM100_TMEM_LOAD_16dp256b8xESZ_S19_NS4_17SM75_U32x4_LDSM_NENS4_14SM90_TMA_STOREES19_NS4_17SM90_U32x4_STSM_NENS4_39AutoVectorizingCopyWithAssumedAlignmentILi128EEEEEEvvEEEEvNT_6ParamsE --------------------------
	.section	.nv.info._ZN7cutlass13device_kernelINS_4gemm6kernel13GemmUniversalIN4cute5tupleIJiiiiEEENS1_10collective13CollectiveMmaINS1_35MainloopSm100TmaUmmaWarpSpecializedILi2ELi2ELi4ENS5_IJNS4_1CILi1EEESB_SB_EEEEENS5_IJNSA_ILi64EEENSA_ILi256EEENSA_ILi128EEEEEENS_10bfloat16_tENS5_IJlSB_lEEESI_SJ_NS4_8TiledMMAINS4_8MMA_AtomIJNS4_20SM100_MMA_F16BF16_SSISI_SI_fLi64ELi256ELNS4_4UMMA5MajorE0ELSO_0ELNSN_7ScaleInE0ELSP_0EEEEEENS4_6LayoutISC_NS5_IJNSA_ILi0EEEST_ST_EEEEENS5_IJNS4_10UnderscoreESW_SW_EEEEENS4_13SM90_TMA_LOADENS4_14ComposedLayoutINS4_7SwizzleILi3ELi4ELi3EEENS4_18smem_ptr_flag_bitsILi16EEENSS_INS5_IJNSA_ILi8EEESE_EEENS5_IJSE_SB_EEEEEEEvNS4_8identityESZ_S19_vS1A_EENS_8epilogue10collective18CollectiveEpilogueINS1C_23Sm100TmaWarpSpecializedILi4ELi2ELi32ELb1ELb0EEEJSH_NS5_IJNSS_ISE_SB_EES1H_EEESI_SJ_SI_SJ_NS1C_6fusion15FusionCallbacksIS1G_NS1J_17LinearCombinationISI_fSI_fLNS_15FloatRoundStyleE2EEESH_S1I_JEEENS4_5SM1004TMEM4LOAD26SM100_TMEM_LOAD_16dp256b8xESZ_S19_NS4_17SM75_U32x4_LDSM_NENS4_14SM90_TMA_STOREES19_NS4_17SM90_U32x4_STSM_NENS4_39AutoVectorizingCopyWithAssumedAlignmentILi128EEEEEEvvEEEEvNT_6ParamsE,"",@"SHT_CUDA_INFO"
	.sectionflags	@""
	.align	4


	//----- nvinfo : EIATTR_CUDA_API_VERSION
	.align		4
        /*0000*/ 	.byte	0x04, 0x37
        /*0002*/ 	.short	(.L_31 - .L_30)
.L_30:
        /*0004*/ 	.word	0x00000082


	//----- nvinfo : EIATTR_KPARAM_INFO
	.align		4
.L_31:
        /*0008*/ 	.byte	0x04, 0x17
        /*000a*/ 	.short	(.L_33 - .L_32)
.L_32:
        /*000c*/ 	.word	0x00000000
        /*0010*/ 	.short	0x0000
        /*0012*/ 	.short	0x0000
        /*0014*/ 	.byte	0x00, 0xf0, 0x01, 0x20


	//----- nvinfo : EIATTR_AT_ENTRY_FRAGMENTS
	.align		4
.L_33:
        /*0018*/ 	.byte	0x04, 0x4f
        /*001a*/ 	.short	(.L_35 - .L_34)


	//   ....[0]....
.L_34:
        /*001c*/ 	.word	0x00000006


	//----- nvinfo : EIATTR_RESERVED_SMEM_USED
	.align		4
.L_35:
        /*0020*/ 	.byte	0x01, 0x41
	.zero		2


	//----- nvinfo : EIATTR_SPARSE_MMA_MASK
	.align		4
        /*0024*/ 	.byte	0x03, 0x50
        /*0026*/ 	.short	0x0000


	//----- nvinfo : EIATTR_TCGEN05_1CTA_USED
	.align		4
        /*0028*/ 	.byte	0x01, 0x51
	.zero		2


	//----- nvinfo : EIATTR_MAXREG_COUNT
	.align		4
        /*002c*/ 	.byte	0x03, 0x1b
        /*002e*/ 	.short	0x00ff


	//----- nvinfo : EIATTR_NUM_BARRIERS
	.align		4
        /*0030*/ 	.byte	0x02, 0x4c
        /*0032*/ 	.byte	0x07
	.zero		1


	//----- nvinfo : EIATTR_EXTERNS
	.align		4
        /*0034*/ 	.byte	0x04, 0x0f
        /*0036*/ 	.short	(.L_37 - .L_36)


	//   ....[0]....
	.align		4
.L_36:
        /*0038*/ 	.word	index@(__assertfail)


	//----- nvinfo : EIATTR_MERCURY_ISA_VERSION
	.align		4
.L_37:
        /*003c*/ 	.byte	0x03, 0x5f
        /*003e*/ 	.short	0x0101


	//----- nvinfo : EIATTR_INT_WARP_WIDE_INSTR_OFFSETS
	.align		4
        /*0040*/ 	.byte	0x04, 0x31
        /*0042*/ 	.short	(.L_39 - .L_38)


	//   ....[0]....
.L_38:
        /*0044*/ 	.word	0x00001f00


	//   ....[1]....
        /*0048*/ 	.word	0x00003a40


	//   ....[2]....
        /*004c*/ 	.word	0x00003a70


	//   ....[3]....
        /*0050*/ 	.word	0x00003ac0


	//   ....[4]....
        /*0054*/ 	.word	0x000043e0


	//   ....[5]....
        /*0058*/ 	.word	0x00004440


	//   ....[6]....
        /*005c*/ 	.word	0x00004520


	//   ....[7]....
        /*0060*/ 	.word	0x00004590


	//   ....[8]....
        /*0064*/ 	.word	0x000046a0


	//   ....[9]....
        /*0068*/ 	.word	0x00004730


	//   ....[10]....
        /*006c*/ 	.word	0x00004900


	//   ....[11]....
        /*0070*/ 	.word	0x00004a60


	//----- nvinfo : EIATTR_COOP_GROUP_MASK_REGIDS
	.align		4
.L_39:
        /*0074*/ 	.byte	0x04, 0x29
        /*0076*/ 	.short	(.L_41 - .L_40)


	//   ....[0]....
.L_40:
        /*0078*/ 	.word	0xffffffff


	//   ....[1]....
        /*007c*/ 	.word	0xffffffff


	//   ....[2]....
        /*0080*/ 	.word	0xffffffff


	//   ....[3]....
        /*0084*/ 	.word	0xffffffff


	//   ....[4]....
        /*0088*/ 	.word	0xffffffff


	//   ....[5]....
        /*008c*/ 	.word	0xffffffff


	//   ....[6]....
        /*0090*/ 	.word	0xffffffff


	//   ....[7]....
        /*0094*/ 	.word	0xffffffff


	//   ....[8]....
        /*0098*/ 	.word	0xffffffff


	//   ....[9]....
        /*009c*/ 	.word	0xffffffff


	//   ....[10]....
        /*00a0*/ 	.word	0xffffffff


	//   ....[11]....
        /*00a4*/ 	.word	0xffffffff


	//   ....[12]....
        /*00a8*/ 	.word	0xffffffff


	//----- nvinfo : EIATTR_COOP_GROUP_INSTR_OFFSETS
	.align		4
.L_41:
        /*00ac*/ 	.byte	0x04, 0x28
        /*00ae*/ 	.short	(.L_43 - .L_42)


	//   ....[0]....
.L_42:
        /*00b0*/ 	.word	0x00000090


	//   ....[1]....
        /*00b4*/ 	.word	0x000004d0


	//   ....[2]....
        /*00b8*/ 	.word	0x00000600


	//   ....[3]....
        /*00bc*/ 	.word	0x000007a0


	//   ....[4]....
        /*00c0*/ 	.word	0x000008a0


	//   ....[5]....
        /*00c4*/ 	.word	0x00000a10


	//   ....[6]....
        /*00c8*/ 	.word	0x00000bb0


	//   ....[7]....
        /*00cc*/ 	.word	0x00001de0


	//   ....[8]....
        /*00d0*/ 	.word	0x00002aa0


	//   ....[9]....
        /*00d4*/ 	.word	0x00002cb0


	//   ....[10]....
        /*00d8*/ 	.word	0x00002ce0


	//   ....[11]....
        /*00dc*/ 	.word	0x00003930


	//   ....[12]....
        /*00e0*/ 	.word	0x00003b60


	//----- nvinfo : EIATTR_VRC_CTA_INIT_COUNT
	.align		4
.L_43:
        /*00e4*/ 	.byte	0x02, 0x4a
        /*00e6*/ 	.byte	0x80
	.zero		1


	//----- nvinfo : EIATTR_SYSCALL_OFFSETS
	.align		4
        /*00e8*/ 	.byte	0x04, 0x46
        /*00ea*/ 	.short	(.L_45 - .L_44)


	//   ....[0]....
.L_44:
        /*00ec*/ 	.word	0x00005510


	//   ....[1]....
        /*00f0*/ 	.word	0x00005600


	//   ....[2]....
        /*00f4*/ 	.word	0x00005e30


	//   ....[3]....
        /*00f8*/ 	.word	0x00006af0


	//   ....[4]....
        /*00fc*/ 	.word	0x00007750


	//   ....[5]....
        /*0100*/ 	.word	0x000083b0


	//----- nvinfo : EIATTR_MBARRIER_INSTR_OFFSETS
	.align		4
.L_45:
        /*0104*/ 	.byte	0x04, 0x39
        /*0106*/ 	.short	(.L_47 - .L_46)


	//   ....[0]....
.L_46:
        /*0108*/ 	.word	0x000005b0
        /*010c*/ 	.word	0x000000ff
        /*0110*/ 	.word	0x00000000
        /*0114*/ 	.short	0x0100
        /*0116*/ 	.byte	0x05
	.zero		1


	//   ....[1]....
        /*0118*/ 	.word	0x000005c0
        /*011c*/ 	.word	0x000000ff
        /*0120*/ 	.word	0x00000010
        /*0124*/ 	.short	0x0100
        /*0126*/ 	.byte	0x05
	.zero		1


	//   ....[2]....
        /*0128*/ 	.word	0x000005d0
        /*012c*/ 	.word	0x000000ff
        /*0130*/ 	.word	0x00000008
        /*0134*/ 	.short	0x0100
        /*0136*/ 	.byte	0x05
	.zero		1


	//   ....[3]....
        /*0138*/ 	.word	0x000005e0
        /*013c*/ 	.word	0x000000ff
        /*0140*/ 	.word	0x00000018
        /*0144*/ 	.short	0x0100
        /*0146*/ 	.byte	0x05
	.zero		1


	//   ....[4]....
        /*0148*/ 	.word	0x00000710
        /*014c*/ 	.word	0x000000ff
        /*0150*/ 	.word	0x00000020
        /*0154*/ 	.short	0x0100
        /*0156*/ 	.byte	0x07
	.zero		1


	//   ....[5]....
        /*0158*/ 	.word	0x00000720
        /*015c*/ 	.word	0x000000ff
        /*0160*/ 	.word	0x00000040
        /*0164*/ 	.short	0x0100
        /*0166*/ 	.byte	0x07
	.zero		1


	//   ....[6]....
        /*0168*/ 	.word	0x00000730
        /*016c*/ 	.word	0x000000ff
        /*0170*/ 	.word	0x00000028
        /*0174*/ 	.short	0x0100
        /*0176*/ 	.byte	0x07
	.zero		1


	//   ....[7]....
        /*0178*/ 	.word	0x00000740
        /*017c*/ 	.word	0x000000ff
        /*0180*/ 	.word	0x00000048
        /*0184*/ 	.short	0x0100
        /*0186*/ 	.byte	0x07
	.zero		1


	//   ....[8]....
        /*0188*/ 	.word	0x00000750
        /*018c*/ 	.word	0x000000ff
        /*0190*/ 	.word	0x00000030
        /*0194*/ 	.short	0x0100
        /*0196*/ 	.byte	0x07
	.zero		1


	//   ....[9]....
        /*0198*/ 	.word	0x00000760
        /*019c*/ 	.word	0x000000ff
        /*01a0*/ 	.word	0x00000050
        /*01a4*/ 	.short	0x0100
        /*01a6*/ 	.byte	0x07
	.zero		1


	//   ....[10]....
        /*01a8*/ 	.word	0x00000770
        /*01ac*/ 	.word	0x000000ff
        /*01b0*/ 	.word	0x00000038
        /*01b4*/ 	.short	0x0100
        /*01b6*/ 	.byte	0x07
	.zero		1


	//   ....[11]....
        /*01b8*/ 	.word	0x00000780
        /*01bc*/ 	.word	0x000000ff
        /*01c0*/ 	.word	0x00000058
        /*01c4*/ 	.short	0x0100
        /*01c6*/ 	.byte	0x07
	.zero		1


	//   ....[12]....
        /*01c8*/ 	.word	0x00000870
        /*01cc*/ 	.word	0x000000ff
        /*01d0*/ 	.word	0x00000060
        /*01d4*/ 	.short	0x0100
        /*01d6*/ 	.byte	0x05
	.zero		1


	//   ....[13]....
        /*01d8*/ 	.word	0x00000880
        /*01dc*/ 	.word	0x000000ff
        /*01e0*/ 	.word	0x00000068
        /*01e4*/ 	.short	0x0100
        /*01e6*/ 	.byte	0x05
	.zero		1


	//   ....[14]....
        /*01e8*/ 	.word	0x000009c0
        /*01ec*/ 	.word	0x000000ff
        /*01f0*/ 	.word	0x00000070
        /*01f4*/ 	.short	0x0100
        /*01f6*/ 	.byte	0x05
	.zero		1


	//   ....[15]....
        /*01f8*/ 	.word	0x000009d0
        /*01fc*/ 	.word	0x000000ff
        /*0200*/ 	.word	0x00000080
        /*0204*/ 	.short	0x0100
        /*0206*/ 	.byte	0x05
	.zero		1


	//   ....[16]....
        /*0208*/ 	.word	0x000009e0
        /*020c*/ 	.word	0x000000ff
        /*0210*/ 	.word	0x00000078
        /*0214*/ 	.short	0x0100
        /*0216*/ 	.byte	0x05
	.zero		1


	//   ....[17]....
        /*0218*/ 	.word	0x000009f0
        /*021c*/ 	.word	0x000000ff
        /*0220*/ 	.word	0x00000088
        /*0224*/ 	.short	0x0100
        /*0226*/ 	.byte	0x05
	.zero		1


	//   ....[18]....
        /*0228*/ 	.word	0x00000b20
        /*022c*/ 	.word	0x000000ff
        /*0230*/ 	.word	0x00000090
        /*0234*/ 	.short	0x0100
        /*0236*/ 	.byte	0x07
	.zero		1


	//   ....[19]....
        /*0238*/ 	.word	0x00000b30
        /*023c*/ 	.word	0x000000ff
        /*0240*/ 	.word	0x000000b0
        /*0244*/ 	.short	0x0100
        /*0246*/ 	.byte	0x07
	.zero		1


	//   ....[20]....
        /*0248*/ 	.word	0x00000b40
        /*024c*/ 	.word	0x000000ff
        /*0250*/ 	.word	0x00000098
        /*0254*/ 	.short	0x0100
        /*0256*/ 	.byte	0x07
	.zero		1


	//   ....[21]....
        /*0258*/ 	.word	0x00000b50
        /*025c*/ 	.word	0x000000ff
        /*0260*/ 	.word	0x000000b8
        /*0264*/ 	.short	0x0100
        /*0266*/ 	.byte	0x07
	.zero		1


	//   ....[22]....
        /*0268*/ 	.word	0x00000b60
        /*026c*/ 	.word	0x000000ff
        /*0270*/ 	.word	0x000000a0
        /*0274*/ 	.short	0x0100
        /*0276*/ 	.byte	0x07
	.zero		1


	//   ....[23]....
        /*0278*/ 	.word	0x00000b70
        /*027c*/ 	.word	0x000000ff
        /*0280*/ 	.word	0x000000c0
        /*0284*/ 	.short	0x0100
        /*0286*/ 	.byte	0x07
	.zero		1


	//   ....[24]....
        /*0288*/ 	.word	0x00000b80
        /*028c*/ 	.word	0x000000ff
        /*0290*/ 	.word	0x000000a8
        /*0294*/ 	.short	0x0100
        /*0296*/ 	.byte	0x07
	.zero		1


	//   ....[25]....
        /*0298*/ 	.word	0x00000b90
        /*029c*/ 	.word	0x000000ff
        /*02a0*/ 	.word	0x000000c8
        /*02a4*/ 	.short	0x0100
        /*02a6*/ 	.byte	0x07
	.zero		1


	//   ....[26]....
        /*02a8*/ 	.word	0x00000c80
        /*02ac*/ 	.word	0x000000ff
        /*02b0*/ 	.word	0x000000d0
        /*02b4*/ 	.short	0x0100
        /*02b6*/ 	.byte	0x05
	.zero		1


	//   ....[27]....
        /*02b8*/ 	.word	0x00000c90
        /*02bc*/ 	.word	0x000000ff
        /*02c0*/ 	.word	0x000000e0
        /*02c4*/ 	.short	0x0100
        /*02c6*/ 	.byte	0x05
	.zero		1


	//   ....[28]....
        /*02c8*/ 	.word	0x00000ca0
        /*02cc*/ 	.word	0x000000ff
        /*02d0*/ 	.word	0x000000d8
        /*02d4*/ 	.short	0x0100
        /*02d6*/ 	.byte	0x05
	.zero		1


	//   ....[29]....
        /*02d8*/ 	.word	0x00000cb0
        /*02dc*/ 	.word	0x000000ff
        /*02e0*/ 	.word	0x000000e8
        /*02e4*/ 	.short	0x0100
        /*02e6*/ 	.byte	0x05
	.zero		1


	//   ....[30]....
        /*02e8*/ 	.word	0x00001580
        /*02ec*/ 	.word	0x00000002
        /*02f0*/ 	.word	0x000000e0
        /*02f4*/ 	.short	0x010a
        /*02f6*/ 	.byte	0xff
	.zero		1


	//   ....[31]....
        /*02f8*/ 	.word	0x000015b0
        /*02fc*/ 	.word	0x00000002
        /*0300*/ 	.word	0x000000d0
        /*0304*/ 	.short	0x0101
        /*0306*/ 	.byte	0xff
	.zero		1


	//   ....[32]....
        /*0308*/ 	.word	0x00001680
        /*030c*/ 	.word	0x000000ff
        /*0310*/ 	.word	0x00000010
        /*0314*/ 	.short	0x010a
        /*0316*/ 	.byte	0x08
	.zero		1


	//   ....[33]....
        /*0318*/ 	.word	0x00001720
        /*031c*/ 	.word	0x000000ff
        /*0320*/ 	.word	0x00000010
        /*0324*/ 	.short	0x010a
        /*0326*/ 	.byte	0x21
	.zero		1


	//   ....[34]....
        /*0328*/ 	.word	0x00001870
        /*032c*/ 	.word	0x000000ff
        /*0330*/ 	.word	0x00000010
        /*0334*/ 	.short	0x010a
        /*0336*/ 	.byte	0x08
	.zero		1


	//   ....[35]....
        /*0338*/ 	.word	0x00001a40
        /*033c*/ 	.word	0x000000ff
        /*0340*/ 	.word	0x00000068
        /*0344*/ 	.short	0x0101
        /*0346*/ 	.byte	0x04
	.zero		1


	//   ....[36]....
        /*0348*/ 	.word	0x00001a60
        /*034c*/ 	.word	0x000000ff
        /*0350*/ 	.word	0x00000010
        /*0354*/ 	.short	0x010a
        /*0356*/ 	.byte	0x08
	.zero		1


	//   ....[37]....
        /*0358*/ 	.word	0x00001ae0
        /*035c*/ 	.word	0x000000ff
        /*0360*/ 	.word	0x00000010
        /*0364*/ 	.short	0x010a
        /*0366*/ 	.byte	0x21
	.zero		1


	//   ....[38]....
        /*0368*/ 	.word	0x00001c30
        /*036c*/ 	.word	0x000000ff
        /*0370*/ 	.word	0x00000010
        /*0374*/ 	.short	0x010a
        /*0376*/ 	.byte	0x08
	.zero		1


	//   ....[39]....
        /*0378*/ 	.word	0x00001e10
        /*037c*/ 	.word	0x00000002
        /*0380*/ 	.word	0x00000070
        /*0384*/ 	.short	0x010a
        /*0386*/ 	.byte	0xff
	.zero		1


	//   ....[40]....
        /*0388*/ 	.word	0x00001ed0
        /*038c*/ 	.word	0x00000002
        /*0390*/ 	.word	0x00000000
        /*0394*/ 	.short	0x0101
        /*0396*/ 	.byte	0xff
	.zero		1


	//   ....[41]....
        /*0398*/ 	.word	0x00002430
        /*039c*/ 	.word	0x000000ff
        /*03a0*/ 	.word	0x00000000
        /*03a4*/ 	.short	0x010a
        /*03a6*/ 	.byte	0x04
	.zero		1


	//   ....[42]....
        /*03a8*/ 	.word	0x000024d0
        /*03ac*/ 	.word	0x00000000
        /*03b0*/ 	.word	0x00000000
        /*03b4*/ 	.short	0x010a
        /*03b6*/ 	.byte	0xff
	.zero		1


	//   ....[43]....
        /*03b8*/ 	.word	0x000025f0
        /*03bc*/ 	.word	0x00000000
        /*03c0*/ 	.word	0x000000d0
        /*03c4*/ 	.short	0x010a
        /*03c6*/ 	.byte	0xff
	.zero		1


	//   ....[44]....
        /*03c8*/ 	.word	0x00002660
        /*03cc*/ 	.word	0x00000000
        /*03d0*/ 	.word	0x00000000
        /*03d4*/ 	.short	0x0101
        /*03d6*/ 	.byte	0xff
	.zero		1


	//   ....[45]....
        /*03d8*/ 	.word	0x00002680
        /*03dc*/ 	.word	0x000000ff
        /*03e0*/ 	.word	0x00000080
        /*03e4*/ 	.short	0x010a
        /*03e6*/ 	.byte	0x05
	.zero		1


	//   ....[46]....
        /*03e8*/ 	.word	0x000027a0
        /*03ec*/ 	.word	0x00000000
        /*03f0*/ 	.word	0x00000070
        /*03f4*/ 	.short	0x010a
        /*03f6*/ 	.byte	0xff
	.zero		1


	//   ....[47]....
        /*03f8*/ 	.word	0x000028a0
        /*03fc*/ 	.word	0x00000000
        /*0400*/ 	.word	0x00000000
        /*0404*/ 	.short	0x0101
        /*0406*/ 	.byte	0xff
	.zero		1


	//   ....[48]....
        /*0408*/ 	.word	0x00002930
        /*040c*/ 	.word	0x000000ff
        /*0410*/ 	.word	0x00000080
        /*0414*/ 	.short	0x0106
        /*0416*/ 	.byte	0x05
	.zero		1


	//   ....[49]....
        /*0418*/ 	.word	0x00002950
        /*041c*/ 	.word	0x000000ff
        /*0420*/ 	.word	0x00000080
        /*0424*/ 	.short	0x010a
        /*0426*/ 	.byte	0x05
	.zero		1


	//   ....[50]....
        /*0428*/ 	.word	0x000029e0
        /*042c*/ 	.word	0x000000ff
        /*0430*/ 	.word	0x00000080
        /*0434*/ 	.short	0x0106
        /*0436*/ 	.byte	0x04
	.zero		1


	//   ....[51]....
        /*0438*/ 	.word	0x00002a20
        /*043c*/ 	.word	0x00000000
        /*0440*/ 	.word	0x00000080
        /*0444*/ 	.short	0x010a
        /*0446*/ 	.byte	0xff
	.zero		1


	//   ....[52]....
        /*0448*/ 	.word	0x00002fe0
        /*044c*/ 	.word	0x00000000
        /*0450*/ 	.word	0x00000070
        /*0454*/ 	.short	0x010a
        /*0456*/ 	.byte	0xff
	.zero		1


	//   ....[53]....
        /*0458*/ 	.word	0x000030f0
        /*045c*/ 	.word	0x00000003
        /*0460*/ 	.word	0x00000000
        /*0464*/ 	.short	0x0101
        /*0466*/ 	.byte	0xff
	.zero		1


	//   ....[54]....
        /*0468*/ 	.word	0x00003100
        /*046c*/ 	.word	0x000000ff
        /*0470*/ 	.word	0x00000000
        /*0474*/ 	.short	0x010a
        /*0476*/ 	.byte	0x07
	.zero		1


	//   ....[55]....
        /*0478*/ 	.word	0x00003180
        /*047c*/ 	.word	0x000000ff
        /*0480*/ 	.word	0x000000b0
        /*0484*/ 	.short	0x010a
        /*0486*/ 	.byte	0x06
	.zero		1


	//   ....[56]....
        /*0488*/ 	.word	0x00003250
        /*048c*/ 	.word	0x000000ff
        /*0490*/ 	.word	0x00000000
        /*0494*/ 	.short	0x010a
        /*0496*/ 	.byte	0x0b
	.zero		1


	//   ....[57]....
        /*0498*/ 	.word	0x00003380
        /*049c*/ 	.word	0x000000ff
        /*04a0*/ 	.word	0x00000000
        /*04a4*/ 	.short	0x010a
        /*04a6*/ 	.byte	0x22
	.zero		1


	//   ....[58]....
        /*04a8*/ 	.word	0x00003760
        /*04ac*/ 	.word	0x000000ff
        /*04b0*/ 	.word	0x00000000
        /*04b4*/ 	.short	0x010a
        /*04b6*/ 	.byte	0x06
	.zero		1


	//   ....[59]....
        /*04b8*/ 	.word	0x000037f0
        /*04bc*/ 	.word	0x000000ff
        /*04c0*/ 	.word	0x00000000
        /*04c4*/ 	.short	0x010a
        /*04c6*/ 	.byte	0x06
	.zero		1


	//   ....[60]....
        /*04c8*/ 	.word	0x00003880
        /*04cc*/ 	.word	0x000000ff
        /*04d0*/ 	.word	0x00000000
        /*04d4*/ 	.short	0x010a
        /*04d6*/ 	.byte	0x06
	.zero		1


	//   ....[61]....
        /*04d8*/ 	.word	0x00003910
        /*04dc*/ 	.word	0x000000ff
        /*04e0*/ 	.word	0x00000000
        /*04e4*/ 	.short	0x010a
        /*04e6*/ 	.byte	0x07
	.zero		1


	//   ....[62]....
        /*04e8*/ 	.word	0x00003d90
        /*04ec*/ 	.word	0x00000000
        /*04f0*/ 	.word	0x00000070
        /*04f4*/ 	.short	0x010a
        /*04f6*/ 	.byte	0xff
	.zero		1


	//   ....[63]....
        /*04f8*/ 	.word	0x00003e50
        /*04fc*/ 	.word	0x00000000
        /*0500*/ 	.word	0x00000000
        /*0504*/ 	.short	0x0101
        /*0506*/ 	.byte	0xff
	.zero		1


	//   ....[64]....
        /*0508*/ 	.word	0x00004170
        /*050c*/ 	.word	0x000000ff
        /*0510*/ 	.word	0x00000068
        /*0514*/ 	.short	0x010a
        /*0516*/ 	.byte	0x07
	.zero		1


	//   ....[65]....
        /*0518*/ 	.word	0x00004360
        /*051c*/ 	.word	0x000000ff
        /*0520*/ 	.word	0x00000040
        /*0524*/ 	.short	0x010a
        /*0526*/ 	.byte	0x07
	.zero		1


	//   ....[66]....
        /*0528*/ 	.word	0x000044d0
        /*052c*/ 	.word	0x000000ff
        /*0530*/ 	.word	0x00000020
        /*0534*/ 	.short	0x010b
        /*0536*/ 	.byte	0x07
	.zero		1


	//   ....[67]....
        /*0538*/ 	.word	0x000044e0
        /*053c*/ 	.word	0x000000ff
        /*0540*/ 	.word	0x00000000
        /*0544*/ 	.short	0x0101
        /*0546*/ 	.byte	0x08
	.zero		1


	//   ....[68]....
        /*0548*/ 	.word	0x000044f0
        /*054c*/ 	.word	0x000000ff
        /*0550*/ 	.word	0x00000048
        /*0554*/ 	.short	0x010a
        /*0556*/ 	.byte	0x07
	.zero		1


	//   ....[69]....
        /*0558*/ 	.word	0x00004640
        /*055c*/ 	.word	0x000000ff
        /*0560*/ 	.word	0x00000028
        /*0564*/ 	.short	0x010b
        /*0566*/ 	.byte	0x07
	.zero		1


	//   ....[70]....
        /*0568*/ 	.word	0x00004650
        /*056c*/ 	.word	0x000000ff
        /*0570*/ 	.word	0x00000000
        /*0574*/ 	.short	0x0101
        /*0576*/ 	.byte	0x08
	.zero		1


	//   ....[71]....
        /*0578*/ 	.word	0x00004660
        /*057c*/ 	.word	0x000000ff
        /*0580*/ 	.word	0x00000050
        /*0584*/ 	.short	0x010a
        /*0586*/ 	.byte	0x07
	.zero		1


	//   ....[72]....
        /*0588*/ 	.word	0x000047e0
        /*058c*/ 	.word	0x000000ff
        /*0590*/ 	.word	0x00000030
        /*0594*/ 	.short	0x010b
        /*0596*/ 	.byte	0x07
	.zero		1


	//   ....[73]....
        /*0598*/ 	.word	0x00004820
        /*059c*/ 	.word	0x000000ff
        /*05a0*/ 	.word	0x00000000
        /*05a4*/ 	.short	0x0101
        /*05a6*/ 	.byte	0x08
	.zero		1


	//   ....[74]....
        /*05a8*/ 	.word	0x00004860
        /*05ac*/ 	.word	0x000000ff
        /*05b0*/ 	.word	0x00000058
        /*05b4*/ 	.short	0x010a
        /*05b6*/ 	.byte	0x07
	.zero		1


	//   ....[75]....
        /*05b8*/ 	.word	0x00004aa0
        /*05bc*/ 	.word	0x000000ff
        /*05c0*/ 	.word	0x00000038
        /*05c4*/ 	.short	0x010b
        /*05c6*/ 	.byte	0x07
	.zero		1


	//   ....[76]....
        /*05c8*/ 	.word	0x00004ac0
        /*05cc*/ 	.word	0x000000ff
        /*05d0*/ 	.word	0x00000000
        /*05d4*/ 	.short	0x0101
        /*05d6*/ 	.byte	0x0d
	.zero		1


	//   ....[77]....
        /*05d8*/ 	.word	0x00004af0
        /*05dc*/ 	.word	0x000000ff
        /*05e0*/ 	.word	0x00000040
        /*05e4*/ 	.short	0x010a
        /*05e6*/ 	.byte	0x07
	.zero		1


	//   ....[78]....
        /*05e8*/ 	.word	0x00004b10
        /*05ec*/ 	.word	0x000000ff
        /*05f0*/ 	.word	0x00000048
        /*05f4*/ 	.short	0x010a
        /*05f6*/ 	.byte	0x07
	.zero		1


	//   ....[79]....
        /*05f8*/ 	.word	0x00004b30
        /*05fc*/ 	.word	0x000000ff
        /*0600*/ 	.word	0x00000050
        /*0604*/ 	.short	0x010a
        /*0606*/ 	.byte	0x07
	.zero		1


	//   ....[80]....
        /*0608*/ 	.word	0x00004b70
        /*060c*/ 	.word	0x00000000
        /*0610*/ 	.word	0x00000058
        /*0614*/ 	.short	0x010a
        /*0616*/ 	.byte	0xff
	.zero		1


	//   ....[81]....
        /*0618*/ 	.word	0x00004ed0
        /*061c*/ 	.word	0x00000000
        /*0620*/ 	.word	0x00000070
        /*0624*/ 	.short	0x010a
        /*0626*/ 	.byte	0xff
	.zero		1


	//   ....[82]....
        /*0628*/ 	.word	0x00004fe0
        /*062c*/ 	.word	0x00000000
        /*0630*/ 	.word	0x00000000
        /*0634*/ 	.short	0x0101
        /*0636*/ 	.byte	0xff
	.zero		1


	//   ....[83]....
        /*0638*/ 	.word	0x00005a60
        /*063c*/ 	.word	0x000000ff
        /*0640*/ 	.word	0x00000020
        /*0644*/ 	.short	0x010a
        /*0646*/ 	.byte	0x30
	.zero		1


	//   ....[84]....
        /*0648*/ 	.word	0x00005aa0
        /*064c*/ 	.word	0x00000040
        /*0650*/ 	.word	0x00000090
        /*0654*/ 	.short	0x010a
        /*0656*/ 	.byte	0xff
	.zero		1


	//   ....[85]....
        /*0658*/ 	.word	0x00005c10
        /*065c*/ 	.word	0x000000ff
        /*0660*/ 	.word	0x00000020
        /*0664*/ 	.short	0x010a
        /*0666*/ 	.byte	0x30
	.zero		1


	//   ....[86]....
        /*0668*/ 	.word	0x00005d10
        /*066c*/ 	.word	0x00000040
        /*0670*/ 	.word	0x00000090
        /*0674*/ 	.short	0x010a
        /*0676*/ 	.byte	0xff
	.zero		1


	//   ....[87]....
        /*0678*/ 	.word	0x00006810
        /*067c*/ 	.word	0x00000000
        /*0680*/ 	.word	0x00000000
        /*0684*/ 	.short	0x0101
        /*0686*/ 	.byte	0xff
	.zero		1


	//   ....[88]....
        /*0688*/ 	.word	0x00006820
        /*068c*/ 	.word	0x00000002
        /*0690*/ 	.word	0x00000020
        /*0694*/ 	.short	0x010a
        /*0696*/ 	.byte	0xff
	.zero		1


	//   ....[89]....
        /*0698*/ 	.word	0x000068f0
        /*069c*/ 	.word	0x00000002
        /*06a0*/ 	.word	0x00000020
        /*06a4*/ 	.short	0x010a
        /*06a6*/ 	.byte	0xff
	.zero		1


	//   ....[90]....
        /*06a8*/ 	.word	0x00007470
        /*06ac*/ 	.word	0x0000004a
        /*06b0*/ 	.word	0x00000000
        /*06b4*/ 	.short	0x0101
        /*06b6*/ 	.byte	0xff
	.zero		1


	//   ....[91]....
        /*06b8*/ 	.word	0x00007490
        /*06bc*/ 	.word	0x00000000
        /*06c0*/ 	.word	0x00000020
        /*06c4*/ 	.short	0x010a
        /*06c6*/ 	.byte	0xff
	.zero		1


	//   ....[92]....
        /*06c8*/ 	.word	0x00007550
        /*06cc*/ 	.word	0x00000000
        /*06d0*/ 	.word	0x00000020
        /*06d4*/ 	.short	0x010a
        /*06d6*/ 	.byte	0xff
	.zero		1


	//   ....[93]....
        /*06d8*/ 	.word	0x000080d0
        /*06dc*/ 	.word	0x0000004a
        /*06e0*/ 	.word	0x00000000
        /*06e4*/ 	.short	0x0101
        /*06e6*/ 	.byte	0xff
	.zero		1


	//   ....[94]....
        /*06e8*/ 	.word	0x000080f0
        /*06ec*/ 	.word	0x00000002
        /*06f0*/ 	.word	0x00000020
        /*06f4*/ 	.short	0x010a
        /*06f6*/ 	.byte	0xff
	.zero		1


	//   ....[95]....
        /*06f8*/ 	.word	0x000081b0
        /*06fc*/ 	.word	0x00000002
        /*0700*/ 	.word	0x00000020
        /*0704*/ 	.short	0x010a
        /*0706*/ 	.byte	0xff
	.zero		1


	//   ....[96]....
        /*0708*/ 	.word	0x000085d0
        /*070c*/ 	.word	0x000000ff
        /*0710*/ 	.word	0x00000000
        /*0714*/ 	.short	0x0101
        /*0716*/ 	.byte	0x05
	.zero		1


	//   ....[97]....
        /*0718*/ 	.word	0x00008d90
        /*071c*/ 	.word	0x00000000
        /*0720*/ 	.word	0x00000000
        /*0724*/ 	.short	0x0101
        /*0726*/ 	.byte	0xff
	.zero		1


	//   ....[98]....
        /*0728*/ 	.word	0x00009000
        /*072c*/ 	.word	0x000000ff
        /*0730*/ 	.word	0x00000000
        /*0734*/ 	.short	0x0101
        /*0736*/ 	.byte	0x04
	.zero		1


	//   ....[99]....
        /*0738*/ 	.word	0x00009020
        /*073c*/ 	.word	0x00000002
        /*0740*/ 	.word	0x000000e0
        /*0744*/ 	.short	0x010a
        /*0746*/ 	.byte	0xff
	.zero		1


	//   ....[100]....
        /*0748*/ 	.word	0x00009080
        /*074c*/ 	.word	0x00000002
        /*0750*/ 	.word	0x00000010
        /*0754*/ 	.short	0x010a
        /*0756*/ 	.byte	0xff
	.zero		1


	//   ....[101]....
        /*0758*/ 	.word	0x000090e0
        /*075c*/ 	.word	0x00000002
        /*0760*/ 	.word	0x00000010
        /*0764*/ 	.short	0x010a
        /*0766*/ 	.byte	0xff
	.zero		1


	//   ....[102]....
        /*0768*/ 	.word	0x00009130
        /*076c*/ 	.word	0x00000002
        /*0770*/ 	.word	0x00000070
        /*0774*/ 	.short	0x010a
        /*0776*/ 	.byte	0xff
	.zero		1


	//   ....[103]....
        /*0778*/ 	.word	0x00009190
        /*077c*/ 	.word	0x00000000
        /*0780*/ 	.word	0x00000000
        /*0784*/ 	.short	0x010a
        /*0786*/ 	.byte	0xff
	.zero		1


	//   ....[104]....
        /*0788*/ 	.word	0x000091e0
        /*078c*/ 	.word	0x00000000
        /*0790*/ 	.word	0x000000d0
        /*0794*/ 	.short	0x010a
        /*0796*/ 	.byte	0xff
	.zero		1


	//   ....[105]....
        /*0798*/ 	.word	0x00009240
        /*079c*/ 	.word	0x00000000
        /*07a0*/ 	.word	0x00000080
        /*07a4*/ 	.short	0x010a
        /*07a6*/ 	.byte	0xff
	.zero		1


	//   ....[106]....
        /*07a8*/ 	.word	0x00009290
        /*07ac*/ 	.word	0x00000000
        /*07b0*/ 	.word	0x00000070
        /*07b4*/ 	.short	0x010a
        /*07b6*/ 	.byte	0xff
	.zero		1


	//   ....[107]....
        /*07b8*/ 	.word	0x000092f0
        /*07bc*/ 	.word	0x00000000
        /*07c0*/ 	.word	0x00000080
        /*07c4*/ 	.short	0x010a
        /*07c6*/ 	.byte	0xff
	.zero		1


	//   ....[108]....
        /*07c8*/ 	.word	0x00009340
        /*07cc*/ 	.word	0x00000000
        /*07d0*/ 	.word	0x00000070
        /*07d4*/ 	.short	0x010a
        /*07d6*/ 	.byte	0xff
	.zero		1


	//   ....[109]....
        /*07d8*/ 	.word	0x000093a0
        /*07dc*/ 	.word	0x00000002
        /*07e0*/ 	.word	0x000000b0
        /*07e4*/ 	.short	0x010a
        /*07e6*/ 	.byte	0xff
	.zero		1


	//   ....[110]....
        /*07e8*/ 	.word	0x00009400
        /*07ec*/ 	.word	0x00000000
        /*07f0*/ 	.word	0x00000000
        /*07f4*/ 	.short	0x010a
        /*07f6*/ 	.byte	0xff
	.zero		1


	//   ....[111]....
        /*07f8*/ 	.word	0x00009460
        /*07fc*/ 	.word	0x00000000
        /*0800*/ 	.word	0x00000000
        /*0804*/ 	.short	0x010a
        /*0806*/ 	.byte	0xff
	.zero		1


	//   ....[112]....
        /*0808*/ 	.word	0x000094c0
        /*080c*/ 	.word	0x00000000
        /*0810*/ 	.word	0x00000000
        /*0814*/ 	.short	0x010a
        /*0816*/ 	.byte	0xff
	.zero		1


	//   ....[113]....
        /*0818*/ 	.word	0x00009520
        /*081c*/ 	.word	0x00000000
        /*0820*/ 	.word	0x00000000
        /*0824*/ 	.short	0x010a
        /*0826*/ 	.byte	0xff
	.zero		1


	//   ....[114]....
        /*0828*/ 	.word	0x00009580
        /*082c*/ 	.word	0x00000000
        /*0830*/ 	.word	0x00000000
        /*0834*/ 	.short	0x010a
        /*0836*/ 	.byte	0xff
	.zero		1


	//   ....[115]....
        /*0838*/ 	.word	0x000095d0
        /*083c*/ 	.word	0x00000000
        /*0840*/ 	.word	0x00000070
        /*0844*/ 	.short	0x010a
        /*0846*/ 	.byte	0xff
	.zero		1


	//   ....[116]....
        /*0848*/ 	.word	0x00009630
        /*084c*/ 	.word	0x00000000
        /*0850*/ 	.word	0x00000068
        /*0854*/ 	.short	0x010a
        /*0856*/ 	.byte	0xff
	.zero		1


	//   ....[117]....
        /*0858*/ 	.word	0x00009690
        /*085c*/ 	.word	0x00000000
        /*0860*/ 	.word	0x00000040
        /*0864*/ 	.short	0x010a
        /*0866*/ 	.byte	0xff
	.zero		1


	//   ....[118]....
        /*0868*/ 	.word	0x000096f0
        /*086c*/ 	.word	0x00000000
        /*0870*/ 	.word	0x00000048
        /*0874*/ 	.short	0x010a
        /*0876*/ 	.byte	0xff
	.zero		1


	//   ....[119]....
        /*0878*/ 	.word	0x00009750
        /*087c*/ 	.word	0x00000000
        /*0880*/ 	.word	0x00000050
        /*0884*/ 	.short	0x010a
        /*0886*/ 	.byte	0xff
	.zero		1


	//   ....[120]....
        /*0888*/ 	.word	0x000097b0
        /*088c*/ 	.word	0x00000000
        /*0890*/ 	.word	0x00000058
        /*0894*/ 	.short	0x010a
        /*0896*/ 	.byte	0xff
	.zero		1


	//   ....[121]....
        /*0898*/ 	.word	0x00009810
        /*089c*/ 	.word	0x00000000
        /*08a0*/ 	.word	0x00000040
        /*08a4*/ 	.short	0x010a
        /*08a6*/ 	.byte	0xff
	.zero		1


	//   ....[122]....
        /*08a8*/ 	.word	0x00009870
        /*08ac*/ 	.word	0x00000000
        /*08b0*/ 	.word	0x00000048
        /*08b4*/ 	.short	0x010a
        /*08b6*/ 	.byte	0xff
	.zero		1


	//   ....[123]....
        /*08b8*/ 	.word	0x000098d0
        /*08bc*/ 	.word	0x00000000
        /*08c0*/ 	.word	0x00000050
        /*08c4*/ 	.short	0x010a
        /*08c6*/ 	.byte	0xff
	.zero		1


	//   ....[124]....
        /*08c8*/ 	.word	0x00009920
        /*08cc*/ 	.word	0x00000000
        /*08d0*/ 	.word	0x00000070
        /*08d4*/ 	.short	0x010a
        /*08d6*/ 	.byte	0xff
	.zero		1


	//   ....[125]....
        /*08d8*/ 	.word	0x00009980
        /*08dc*/ 	.word	0x00000000
        /*08e0*/ 	.word	0x00000020
        /*08e4*/ 	.short	0x010a
        /*08e6*/ 	.byte	0xff
	.zero		1


	//   ....[126]....
        /*08e8*/ 	.word	0x000099d0
        /*08ec*/ 	.word	0x00000040
        /*08f0*/ 	.word	0x00000090
        /*08f4*/ 	.short	0x010a
        /*08f6*/ 	.byte	0xff
	.zero		1


	//   ....[127]....
        /*08f8*/ 	.word	0x00009a20
        /*08fc*/ 	.word	0x00000002
        /*0900*/ 	.word	0x00000020
        /*0904*/ 	.short	0x010a
        /*0906*/ 	.byte	0xff
	.zero		1


	//   ....[128]....
        /*0908*/ 	.word	0x00009a70
        /*090c*/ 	.word	0x00000000
        /*0910*/ 	.word	0x00000020
        /*0914*/ 	.short	0x010a
        /*0916*/ 	.byte	0xff
	.zero		1


	//   ....[129]....
        /*0918*/ 	.word	0x00009ac0
        /*091c*/ 	.word	0x00000002
        /*0920*/ 	.word	0x00000020
        /*0924*/ 	.short	0x010a
        /*0926*/ 	.byte	0xff
	.zero		1


	//----- nvinfo : EIATTR_NUM_MBARRIERS
	.align		4
.L_47:
        /*0928*/ 	.byte	0x03, 0x38
        /*092a*/ 	.short	0x001e


	//----- nvinfo : EIATTR_EXIT_INSTR_OFFSETS
	.align		4
        /*092c*/ 	.byte	0x04, 0x1c
        /*092e*/ 	.short	(.L_49 - .L_48)


	//   ....[0]....
.L_48:
        /*0930*/ 	.word	0x00002500


	//   ....[1]....
        /*0934*/ 	.word	0x000029f0


	//   ....[2]....
        /*0938*/ 	.word	0x00002a50


	//   ....[3]....
        /*093c*/ 	.word	0x00003b70


	//   ....[4]....
        /*0940*/ 	.word	0x00004ba0


	//   ....[5]....
        /*0944*/ 	.word	0x00004be0


	//   ....[6]....
        /*0948*/ 	.word	0x00008ef0


	//   ....[7]....
        /*094c*/ 	.word	0x00008f70


	//   ....[8]....
        /*0950*/ 	.word	0x00008fa0


	//   ....[9]....
        /*0954*/ 	.word	0x00009010


	//----- nvinfo : EIATTR_MAX_THREADS
	.align		4
.L_49:
        /*0958*/ 	.byte	0x04, 0x05
        /*095a*/ 	.short	(.L_51 - .L_50)
.L_50:
        /*095c*/ 	.word	0x00000100
        /*0960*/ 	.word	0x00000001
        /*0964*/ 	.word	0x00000001


	//----- nvinfo : EIATTR_CRS_STACK_SIZE
	.align		4
.L_51:
        /*0968*/ 	.byte	0x04, 0x1e
        /*096a*/ 	.short	(.L_53 - .L_52)
.L_52:
        /*096c*/ 	.word	0x00000000


	//----- nvinfo : EIATTR_CBANK_PARAM_SIZE
	.align		4
.L_53:
        /*0970*/ 	.byte	0x03, 0x19
        /*0972*/ 	.short	0x0800


	//----- nvinfo : EIATTR_PARAM_CBANK
	.align		4
        /*0974*/ 	.byte	0x04, 0x0a
        /*0976*/ 	.short	(.L_55 - .L_54)
	.align		4
.L_54:
        /*0978*/ 	.word	index@(.nv.constant0._ZN7cutlass13device_kernelINS_4gemm6kernel13GemmUniversalIN4cute5tupleIJiiiiEEENS1_10collective13CollectiveMmaINS1_35MainloopSm100TmaUmmaWarpSpecializedILi2ELi2ELi4ENS5_IJNS4_1CILi1EEESB_SB_EEEEENS5_IJNSA_ILi64EEENSA_ILi256EEENSA_ILi128EEEEEENS_10bfloat16_tENS5_IJlSB_lEEESI_SJ_NS4_8TiledMMAINS4_8MMA_AtomIJNS4_20SM100_MMA_F16BF16_SSISI_SI_fLi64ELi256ELNS4_4UMMA5MajorE0ELSO_0ELNSN_7ScaleInE0ELSP_0EEEEEENS4_6LayoutISC_NS5_IJNSA_ILi0EEEST_ST_EEEEENS5_IJNS4_10UnderscoreESW_SW_EEEEENS4_13SM90_TMA_LOADENS4_14ComposedLayoutINS4_7SwizzleILi3ELi4ELi3EEENS4_18smem_ptr_flag_bitsILi16EEENSS_INS5_IJNSA_ILi8EEESE_EEENS5_IJSE_SB_EEEEEEEvNS4_8identityESZ_S19_vS1A_EENS_8epilogue10collective18CollectiveEpilogueINS1C_23Sm100TmaWarpSpecializedILi4ELi2ELi32ELb1ELb0EEEJSH_NS5_IJNSS_ISE_SB_EES1H_EEESI_SJ_SI_SJ_NS1C_6fusion15FusionCallbacksIS1G_NS1J_17LinearCombinationISI_fSI_fLNS_15FloatRoundStyleE2EEESH_S1I_JEEENS4_5SM1004TMEM4LOAD26SM100_TMEM_LOAD_16dp256b8xESZ_S19_NS4_17SM75_U32x4_LDSM_NENS4_14SM90_TMA_STOREES19_NS4_17SM90_U32x4_STSM_NENS4_39AutoVectorizingCopyWithAssumedAlignmentILi128EEEEEEvvEEEEvNT_6ParamsE)
        /*097c*/ 	.short	0x0380
        /*097e*/ 	.short	0x0800


	//----- nvinfo : EIATTR_SW_WAR
	.align		4
.L_55:
        /*0980*/ 	.byte	0x04, 0x36
        /*0982*/ 	.short	(.L_57 - .L_56)
.L_56:
        /*0984*/ 	.word	0x00000008
.L_57:


//--------------------- .nv.callgraph             --------------------------
	.section	.nv.callgraph,"",@"SHT_CUDA_CALLGRAPH"
	.align	4
	.sectionentsize	8
	.align		4
        /*0000*/ 	.word	0x00000000
	.align		4
        /*0004*/ 	.word	0xffffffff
	.align		4
        /*0008*/ 	.word	index@(_ZN7cutlass13device_kernelINS_4gemm6kernel13GemmUniversalIN4cute5tupleIJiiiiEEENS1_10collective13CollectiveMmaINS1_35MainloopSm100TmaUmmaWarpSpecializedILi2ELi2ELi4ENS5_IJNS4_1CILi1EEESB_SB_EEEEENS5_IJNSA_ILi64EEENSA_ILi256EEENSA_ILi128EEEEEENS_10bfloat16_tENS5_IJlSB_lEEESI_SJ_NS4_8TiledMMAINS4_8MMA_AtomIJNS4_20SM100_MMA_F16BF16_SSISI_SI_fLi64ELi256ELNS4_4UMMA5MajorE0ELSO_0ELNSN_7ScaleInE0ELSP_0EEEEEENS4_6LayoutISC_NS5_IJNSA_ILi0EEEST_ST_EEEEENS5_IJNS4_10UnderscoreESW_SW_EEEEENS4_13SM90_TMA_LOADENS4_14ComposedLayoutINS4_7SwizzleILi3ELi4ELi3EEENS4_18smem_ptr_flag_bitsILi16EEENSS_INS5_IJNSA_ILi8EEESE_EEENS5_IJSE_SB_EEEEEEEvNS4_8identityESZ_S19_vS1A_EENS_8epilogue10collective18CollectiveEpilogueINS1C_23Sm100TmaWarpSpecializedILi4ELi2ELi32ELb1ELb0EEEJSH_NS5_IJNSS_ISE_SB_EES1H_EEESI_SJ_SI_SJ_NS1C_6fusion15FusionCallbacksIS1G_NS1J_17LinearCombinationISI_fSI_fLNS_15FloatRoundStyleE2EEESH_S1I_JEEENS4_5SM1004TMEM4LOAD26SM100_TMEM_LOAD_16dp256b8xESZ_S19_NS4_17SM75_U32x4_LDSM_NENS4_14SM90_TMA_STOREES19_NS4_17SM90_U32x4_STSM_NENS4_39AutoVectorizingCopyWithAssumedAlignmentILi128EEEEEEvvEEEEvNT_6ParamsE)
	.align		4
        /*000c*/ 	.word	index@(__assertfail)
	.align		4
        /*0010*/ 	.word	0x00000000
	.align		4
        /*0014*/ 	.word	0xfffffffe
	.align		4
        /*0018*/ 	.word	0x00000000
	.align		4
        /*001c*/ 	.word	0xfffffffd
	.align		4
        /*0020*/ 	.word	0x00000000
	.align		4
        /*0024*/ 	.word	0xfffffffc


//--------------------- .nv.constant4             --------------------------
	.section	.nv.constant4,"a",@progbits
	.align	8
	.align		8
.nv.constant4:
        /*0000*/ 	.dword	__assertfail
	.align		8
        /*0008*/ 	.dword	__unnamed_1
	.align		8
        /*0010*/ 	.dword	__unnamed_2
	.align		8
        /*0018*/ 	.dword	_ZN40_INTERNAL_3e016d8b_4_k_cu_c46694b1_247624cuda3std3__45__cpo5beginE
	.align		8
        /*0020*/ 	.dword	_ZN40_INTERNAL_3e016d8b_4_k_cu_c46694b1_247624cuda3std3__45__cpo3endE
	.align		8
        /*0028*/ 	.dword	_ZN40_INTERNAL_3e016d8b_4_k_cu_c46694b1_247624cuda3std3__45__cpo6cbeginE
	.align		8
        /*0030*/ 	.dword	_ZN40_INTERNAL_3e016d8b_4_k_cu_c46694b1_247624cuda3std3__45__cpo4cendE
	.align		8
        /*0038*/ 	.dword	_ZN40_INTERNAL_3e016d8b_4_k_cu_c46694b1_247624cuda3std3__442_GLOBAL__N__3e016d8b_4_k_cu_c46694b1_247626ignoreE
	.align		8
        /*0040*/ 	.dword	_ZN40_INTERNAL_3e016d8b_4_k_cu_c46694b1_247624cuda3std3__419piecewise_constructE
	.align		8
        /*0048*/ 	.dword	_ZN40_INTERNAL_3e016d8b_4_k_cu_c46694b1_247624cuda3std3__48in_placeE
	.align		8
        /*0050*/ 	.dword	_ZN40_INTERNAL_3e016d8b_4_k_cu_c46694b1_247624cuda3std6ranges3__45__cpo4swapE
	.align		8
        /*0058*/ 	.dword	_ZN40_INTERNAL_3e016d8b_4_k_cu_c46694b1_247624cuda3std6ranges3__45__cpo9iter_moveE
	.align		8
        /*0060*/ 	.dword	_ZN40_INTERNAL_3e016d8b_4_k_cu_c46694b1_247624cute7productE
	.align		8
        /*0068*/ 	.dword	_ZN40_INTERNAL_3e016d8b_4_k_cu_c46694b1_247624cute1_E
	.align		8
        /*0070*/ 	.dword	$str$25
	.align		8
        /*0078*/ 	.dword	$str$26
	.align		8
        /*0080*/ 	.dword	$str$27
	.align		8
        /*0088*/ 	.dword	$str$28


//--------------------- .text._ZN7cutlass13device_kernelINS_4gemm6kernel13GemmUniversalIN4cute5tupleIJiiiiEEENS1_10collective13CollectiveMmaINS1_35MainloopSm100TmaUmmaWarpSpecializedILi2ELi2ELi4ENS5_IJNS4_1CILi1EEESB_SB_EEEEENS5_IJNSA_ILi64EEENSA_ILi256EEENSA_ILi128EEEEEENS_10bfloat16_tENS5_IJlSB_lEEESI_SJ_NS4_8TiledMMAINS4_8MMA_AtomIJNS4_20SM100_MMA_F16BF16_SSISI_SI_fLi64ELi256ELNS4_4UMMA5MajorE0ELSO_0ELNSN_7ScaleInE0ELSP_0EEEEEENS4_6LayoutISC_NS5_IJNSA_ILi0EEEST_ST_EEEEENS5_IJNS4_10UnderscoreESW_SW_EEEEENS4_13SM90_TMA_LOADENS4_14ComposedLayoutINS4_7SwizzleILi3ELi4ELi3EEENS4_18smem_ptr_flag_bitsILi16EEENSS_INS5_IJNSA_ILi8EEESE_EEENS5_IJSE_SB_EEEEEEEvNS4_8identityESZ_S19_vS1A_EENS_8epilogue10collective18CollectiveEpilogueINS1C_23Sm100TmaWarpSpecializedILi4ELi2ELi32ELb1ELb0EEEJSH_NS5_IJNSS_ISE_SB_EES1H_EEESI_SJ_SI_SJ_NS1C_6fusion15FusionCallbacksIS1G_NS1J_17LinearCombinationISI_fSI_fLNS_15FloatRoundStyleE2EEESH_S1I_JEEENS4_5SM1004TMEM4LOAD26SM100_TMEM_LOAD_16dp256b8xESZ_S19_NS4_17SM75_U32x4_LDSM_NENS4_14SM90_TMA_STOREES19_NS4_17SM90_U32x4_STSM_NENS4_39AutoVectorizingCopyWithAssumedAlignmentILi128EEEEEEvvEEEEvNT_6ParamsE --------------------------
	.section	.text._ZN7cutlass13device_kernelINS_4gemm6kernel13GemmUniversalIN4cute5tupleIJiiiiEEENS1_10collective13CollectiveMmaINS1_35MainloopSm100TmaUmmaWarpSpecializedILi2ELi2ELi4ENS5_IJNS4_1CILi1EEESB_SB_EEEEENS5_IJNSA_ILi64EEENSA_ILi256EEENSA_ILi128EEEEEENS_10bfloat16_tENS5_IJlSB_lEEESI_SJ_NS4_8TiledMMAINS4_8MMA_AtomIJNS4_20SM100_MMA_F16BF16_SSISI_SI_fLi64ELi256ELNS4_4UMMA5MajorE0ELSO_0ELNSN_7ScaleInE0ELSP_0EEEEEENS4_6LayoutISC_NS5_IJNSA_ILi0EEEST_ST_EEEEENS5_IJNS4_10UnderscoreESW_SW_EEEEENS4_13SM90_TMA_LOADENS4_14ComposedLayoutINS4_7SwizzleILi3ELi4ELi3EEENS4_18smem_ptr_flag_bitsILi16EEENSS_INS5_IJNSA_ILi8EEESE_EEENS5_IJSE_SB_EEEEEEEvNS4_8identityESZ_S19_vS1A_EENS_8epilogue10collective18CollectiveEpilogueINS1C_23Sm100TmaWarpSpecializedILi4ELi2ELi32ELb1ELb0EEEJSH_NS5_IJNSS_ISE_SB_EES1H_EEESI_SJ_SI_SJ_NS1C_6fusion15FusionCallbacksIS1G_NS1J_17LinearCombinationISI_fSI_fLNS_15FloatRoundStyleE2EEESH_S1I_JEEENS4_5SM1004TMEM4LOAD26SM100_TMEM_LOAD_16dp256b8xESZ_S19_NS4_17SM75_U32x4_LDSM_NENS4_14SM90_TMA_STOREES19_NS4_17SM90_U32x4_STSM_NENS4_39AutoVectorizingCopyWithAssumedAlignmentILi128EEEEEEvvEEEEvNT_6ParamsE,"ax",@progbits
	.align	128
.text._ZN7cutlass13device_kernelINS_4gemm6kernel13GemmUniversalIN4cute5tupleIJiiiiEEENS1_10collective13CollectiveMmaINS1_35MainloopSm100TmaUmmaWarpSpecializedILi2ELi2ELi4ENS5_IJNS4_1CILi1EEESB_SB_EEEEENS5_IJNSA_ILi64EEENSA_ILi256EEENSA_ILi128EEEEEENS_10bfloat16_tENS5_IJlSB_lEEESI_SJ_NS4_8TiledMMAINS4_8MMA_AtomIJNS4_20SM100_MMA_F16BF16_SSISI_SI_fLi64ELi256ELNS4_4UMMA5MajorE0ELSO_0ELNSN_7ScaleInE0ELSP_0EEEEEENS4_6LayoutISC_NS5_IJNSA_ILi0EEEST_ST_EEEEENS5_IJNS4_10UnderscoreESW_SW_EEEEENS4_13SM90_TMA_LOADENS4_14ComposedLayoutINS4_7SwizzleILi3ELi4ELi3EEENS4_18smem_ptr_flag_bitsILi16EEENSS_INS5_IJNSA_ILi8EEESE_EEENS5_IJSE_SB_EEEEEEEvNS4_8identityESZ_S19_vS1A_EENS_8epilogue10collective18CollectiveEpilogueINS1C_23Sm100TmaWarpSpecializedILi4ELi2ELi32ELb1ELb0EEEJSH_NS5_IJNSS_ISE_SB_EES1H_EEESI_SJ_SI_SJ_NS1C_6fusion15FusionCallbacksIS1G_NS1J_17LinearCombinationISI_fSI_fLNS_15FloatRoundStyleE2EEESH_S1I_JEEENS4_5SM1004TMEM4LOAD26SM100_TMEM_LOAD_16dp256b8xESZ_S19_NS4_17SM75_U32x4_LDSM_NENS4_14SM90_TMA_STOREES19_NS4_17SM90_U32x4_STSM_NENS4_39AutoVectorizingCopyWithAssumedAlignmentILi128EEEEEEvvEEEEvNT_6ParamsE:
        .type           _ZN7cutlass13device_kernelINS_4gemm6kernel13GemmUniversalIN4cute5tupleIJiiiiEEENS1_10collective13CollectiveMmaINS1_35MainloopSm100TmaUmmaWarpSpecializedILi2ELi2ELi4ENS5_IJNS4_1CILi1EEESB_SB_EEEEENS5_IJNSA_ILi64EEENSA_ILi256EEENSA_ILi128EEEEEENS_10bfloat16_tENS5_IJlSB_lEEESI_SJ_NS4_8TiledMMAINS4_8MMA_AtomIJNS4_20SM100_MMA_F16BF16_SSISI_SI_fLi64ELi256ELNS4_4UMMA5MajorE0ELSO_0ELNSN_7ScaleInE0ELSP_0EEEEEENS4_6LayoutISC_NS5_IJNSA_ILi0EEEST_ST_EEEEENS5_IJNS4_10UnderscoreESW_SW_EEEEENS4_13SM90_TMA_LOADENS4_14ComposedLayoutINS4_7SwizzleILi3ELi4ELi3EEENS4_18smem_ptr_flag_bitsILi16EEENSS_INS5_IJNSA_ILi8EEESE_EEENS5_IJSE_SB_EEEEEEEvNS4_8identityESZ_S19_vS1A_EENS_8epilogue10collective18CollectiveEpilogueINS1C_23Sm100TmaWarpSpecializedILi4ELi2ELi32ELb1ELb0EEEJSH_NS5_IJNSS_ISE_SB_EES1H_EEESI_SJ_SI_SJ_NS1C_6fusion15FusionCallbacksIS1G_NS1J_17LinearCombinationISI_fSI_fLNS_15FloatRoundStyleE2EEESH_S1I_JEEENS4_5SM1004TMEM4LOAD26SM100_TMEM_LOAD_16dp256b8xESZ_S19_NS4_17SM75_U32x4_LDSM_NENS4_14SM90_TMA_STOREES19_NS4_17SM90_U32x4_STSM_NENS4_39AutoVectorizingCopyWithAssumedAlignmentILi128EEEEEEvvEEEEvNT_6ParamsE,@function
        .size           _ZN7cutlass13device_kernelINS_4gemm6kernel13GemmUniversalIN4cute5tupleIJiiiiEEENS1_10collective13CollectiveMmaINS1_35MainloopSm100TmaUmmaWarpSpecializedILi2ELi2ELi4ENS5_IJNS4_1CILi1EEESB_SB_EEEEENS5_IJNSA_ILi64EEENSA_ILi256EEENSA_ILi128EEEEEENS_10bfloat16_tENS5_IJlSB_lEEESI_SJ_NS4_8TiledMMAINS4_8MMA_AtomIJNS4_20SM100_MMA_F16BF16_SSISI_SI_fLi64ELi256ELNS4_4UMMA5MajorE0ELSO_0ELNSN_7ScaleInE0ELSP_0EEEEEENS4_6LayoutISC_NS5_IJNSA_ILi0EEEST_ST_EEEEENS5_IJNS4_10UnderscoreESW_SW_EEEEENS4_13SM90_TMA_LOADENS4_14ComposedLayoutINS4_7SwizzleILi3ELi4ELi3EEENS4_18smem_ptr_flag_bitsILi16EEENSS_INS5_IJNSA_ILi8EEESE_EEENS5_IJSE_SB_EEEEEEEvNS4_8identityESZ_S19_vS1A_EENS_8epilogue10collective18CollectiveEpilogueINS1C_23Sm100TmaWarpSpecializedILi4ELi2ELi32ELb1ELb0EEEJSH_NS5_IJNSS_ISE_SB_EES1H_EEESI_SJ_SI_SJ_NS1C_6fusion15FusionCallbacksIS1G_NS1J_17LinearCombinationISI_fSI_fLNS_15FloatRoundStyleE2EEESH_S1I_JEEENS4_5SM1004TMEM4LOAD26SM100_TMEM_LOAD_16dp256b8xESZ_S19_NS4_17SM75_U32x4_LDSM_NENS4_14SM90_TMA_STOREES19_NS4_17SM90_U32x4_STSM_NENS4_39AutoVectorizingCopyWithAssumedAlignmentILi128EEEEEEvvEEEEvNT_6ParamsE,(.L_x_170 - _ZN7cutlass13device_kernelINS_4gemm6kernel13GemmUniversalIN4cute5tupleIJiiiiEEENS1_10collective13CollectiveMmaINS1_35MainloopSm100TmaUmmaWarpSpecializedILi2ELi2ELi4ENS5_IJNS4_1CILi1EEESB_SB_EEEEENS5_IJNSA_ILi64EEENSA_ILi256EEENSA_ILi128EEEEEENS_10bfloat16_tENS5_IJlSB_lEEESI_SJ_NS4_8TiledMMAINS4_8MMA_AtomIJNS4_20SM100_MMA_F16BF16_SSISI_SI_fLi64ELi256ELNS4_4UMMA5MajorE0ELSO_0ELNSN_7ScaleInE0ELSP_0EEEEEENS4_6LayoutISC_NS5_IJNSA_ILi0EEEST_ST_EEEEENS5_IJNS4_10UnderscoreESW_SW_EEEEENS4_13SM90_TMA_LOADENS4_14ComposedLayoutINS4_7SwizzleILi3ELi4ELi3EEENS4_18smem_ptr_flag_bitsILi16EEENSS_INS5_IJNSA_ILi8EEESE_EEENS5_IJSE_SB_EEEEEEEvNS4_8identityESZ_S19_vS1A_EENS_8epilogue10collective18CollectiveEpilogueINS1C_23Sm100TmaWarpSpecializedILi4ELi2ELi32ELb1ELb0EEEJSH_NS5_IJNSS_ISE_SB_EES1H_EEESI_SJ_SI_SJ_NS1C_6fusion15FusionCallbacksIS1G_NS1J_17LinearCombinationISI_fSI_fLNS_15FloatRoundStyleE2EEESH_S1I_JEEENS4_5SM1004TMEM4LOAD26SM100_TMEM_LOAD_16dp256b8xESZ_S19_NS4_17SM75_U32x4_LDSM_NENS4_14SM90_TMA_STOREES19_NS4_17SM90_U32x4_STSM_NENS4_39AutoVectorizingCopyWithAssumedAlignmentILi128EEEEEEvvEEEEvNT_6ParamsE)
        .other          _ZN7cutlass13device_kernelINS_4gemm6kernel13GemmUniversalIN4cute5tupleIJiiiiEEENS1_10collective13CollectiveMmaINS1_35MainloopSm100TmaUmmaWarpSpecializedILi2ELi2ELi4ENS5_IJNS4_1CILi1EEESB_SB_EEEEENS5_IJNSA_ILi64EEENSA_ILi256EEENSA_ILi128EEEEEENS_10bfloat16_tENS5_IJlSB_lEEESI_SJ_NS4_8TiledMMAINS4_8MMA_AtomIJNS4_20SM100_MMA_F16BF16_SSISI_SI_fLi64ELi256ELNS4_4UMMA5MajorE0ELSO_0ELNSN_7ScaleInE0ELSP_0EEEEEENS4_6LayoutISC_NS5_IJNSA_ILi0EEEST_ST_EEEEENS5_IJNS4_10UnderscoreESW_SW_EEEEENS4_13SM90_TMA_LOADENS4_14ComposedLayoutINS4_7SwizzleILi3ELi4ELi3EEENS4_18smem_ptr_flag_bitsILi16EEENSS_INS5_IJNSA_ILi8EEESE_EEENS5_IJSE_SB_EEEEEEEvNS4_8identityESZ_S19_vS1A_EENS_8epilogue10collective18CollectiveEpilogueINS1C_23Sm100TmaWarpSpecializedILi4ELi2ELi32ELb1ELb0EEEJSH_NS5_IJNSS_ISE_SB_EES1H_EEESI_SJ_SI_SJ_NS1C_6fusion15FusionCallbacksIS1G_NS1J_17LinearCombinationISI_fSI_fLNS_15FloatRoundStyleE2EEESH_S1I_JEEENS4_5SM1004TMEM4LOAD26SM100_TMEM_LOAD_16dp256b8xESZ_S19_NS4_17SM75_U32x4_LDSM_NENS4_14SM90_TMA_STOREES19_NS4_17SM90_U32x4_STSM_NENS4_39AutoVectorizingCopyWithAssumedAlignmentILi128EEEEEEvvEEEEvNT_6ParamsE,@"STO_CUDA_ENTRY STV_DEFAULT"
_ZN7cutlass13device_kernelINS_4gemm6kernel13GemmUniversalIN4cute5tupleIJiiiiEEENS1_10collective13CollectiveMmaINS1_35MainloopSm100TmaUmmaWarpSpecializedILi2ELi2ELi4ENS5_IJNS4_1CILi1EEESB_SB_EEEEENS5_IJNSA_ILi64EEENSA_ILi256EEENSA_ILi128EEEEEENS_10bfloat16_tENS5_IJlSB_lEEESI_SJ_NS4_8TiledMMAINS4_8MMA_AtomIJNS4_20SM100_MMA_F16BF16_SSISI_SI_fLi64ELi256ELNS4_4UMMA5MajorE0ELSO_0ELNSN_7ScaleInE0ELSP_0EEEEEENS4_6LayoutISC_NS5_IJNSA_ILi0EEEST_ST_EEEEENS5_IJNS4_10UnderscoreESW_SW_EEEEENS4_13SM90_TMA_LOADENS4_14ComposedLayoutINS4_7SwizzleILi3ELi4ELi3EEENS4_18smem_ptr_flag_bitsILi16EEENSS_INS5_IJNSA_ILi8EEESE_EEENS5_IJSE_SB_EEEEEEEvNS4_8identityESZ_S19_vS1A_EENS_8epilogue10collective18CollectiveEpilogueINS1C_23Sm100TmaWarpSpecializedILi4ELi2ELi32ELb1ELb0EEEJSH_NS5_IJNSS_ISE_SB_EES1H_EEESI_SJ_SI_SJ_NS1C_6fusion15FusionCallbacksIS1G_NS1J_17LinearCombinationISI_fSI_fLNS_15FloatRoundStyleE2EEESH_S1I_JEEENS4_5SM1004TMEM4LOAD26SM100_TMEM_LOAD_16dp256b8xESZ_S19_NS4_17SM75_U32x4_LDSM_NENS4_14SM90_TMA_STOREES19_NS4_17SM90_U32x4_STSM_NENS4_39AutoVectorizingCopyWithAssumedAlignmentILi128EEEEEEvvEEEEvNT_6ParamsE:
[----:B------:R-:W1:Y:S01]  /*0000*/  LDC R1, c[0x0][0x37c] ;  /* 0x0000df00ff017b82 */ /* 0x000e620000000800 */
[----:B------:R-:W2:Y:S01]  /*0010*/  S2R R101, SR_TID.X ;  /* 0x0000000000657919 */ /* 0x000ea20000002100 */
[----:B------:R-:W3:Y:S01]  /*0020*/  LDCU.64 UR4, c[0x0][0x890] ;  /* 0x00011200ff0477ac */ /* 0x000ee20008000a00 */
[----:B------:R-:W-:Y:S02]  /*0030*/  PRMT R88, RZ, 0x7610, R88 ;  /* 0x00007610ff587816 */ /* 0x000fe40000000058 */
[----:B------:R-:W-:Y:S01]  /*0040*/  ELECT P5, URZ, PT ;  /* 0x0000000000ff782f */ /* 0x000fe200038a0000 */
[----:B------:R-:W4:Y:S01]  /*0050*/  LDCU.64 UR46, c[0x0][0x358] ;  /* 0x00006b00ff2e77ac */ /* 0x000f220008000a00 */
[----:B---3--:R-:W-:-:S04]  /*0060*/  UISETP.NE.U32.AND UP0, UPT, UR4, URZ, UPT ;  /* 0x000000ff0400728c */ /* 0x008fc8000bf05070 */
[----:B------:R-:W-:Y:S01]  /*0070*/  UISETP.NE.AND.EX UP0, UPT, UR5, URZ, UPT, UP0 ;  /* 0x000000ff0500728c */ /* 0x000fe2000bf05300 */
[----:B--2---:R-:W-:-:S05]  /*0080*/  SHF.R.U32.HI R93, RZ, 0x5, R101 ;  /* 0x00000005ff5d7819 */ /* 0x004fca0000011665 */
[----:B------:R-:W2:Y:S02]  /*0090*/  SHFL.IDX PT, R0, R93, RZ, 0x1f ;  /* 0x00001fff5d007589 */ /* 0x000ea400000e0000 */
[----:B--2---:R-:W-:Y:S01]  /*00a0*/  R2UR UR8, R0 ;  /* 0x00000000000872ca */ /* 0x004fe200000e0000 */
[----:B-1--4-:R-:W-:-:S14]  /*00b0*/  BRA.U UP0, `(.L_x_0) ;  /* 0x00000001002c7547 */ /* 0x012fdc000b800000 */
[----:B------:R-:W1:Y:S02]  /*00c0*/  LDCU.64 UR6, c[0x0][0x888] ;  /* 0x00011100ff0677ac */ /* 0x000e640008000a00 */
[----:B-1----:R-:W-:-:S04]  /*00d0*/  UISETP.NE.U32.AND UP0, UPT, UR6, URZ, UPT ;  /* 0x000000ff0600728c */ /* 0x002fc8000bf05070 */
[----:B------:R-:W-:-:S09]  /*00e0*/  UISETP.NE.AND.EX UP0, UPT, UR7, URZ, UPT, UP0 ;  /* 0x000000ff0700728c */ /* 0x000fd2000bf05300 */
[----:B------:R-:W-:Y:S05]  /*00f0*/  BRA.U !UP0, `(.L_x_1) ;  /* 0x0000000108107547 */ /* 0x000fea000b800000 */
[----:B------:R-:W1:Y:S02]  /*0100*/  LDC.64 R2, c[0x0][0x888] ;  /* 0x00022200ff027b82 */ /* 0x000e640000000a00 */
[----:B-1----:R1:W5:Y:S01]  /*0110*/  LDG.E R49, desc[UR46][R2.64] ;  /* 0x0000002e02317981 */ /* 0x002362000c1e1900 */
[----:B------:R-:W-:Y:S01]  /*0120*/  HFMA2 R88, -RZ, RZ, 0, 5.9604644775390625e-08 ;  /* 0x00000001ff587431 */ /* 0x000fe200000001ff */
[----:B------:R-:W-:Y:S05]  /*0130*/  BRA `(.L_x_0) ;  /* 0x00000000000c7947 */ /* 0x000fea0003800000 */
.L_x_1:
[----:B------:R-:W1:Y:S01]  /*0140*/  LDCU UR6, c[0x0][0x880] ;  /* 0x00011000ff0677ac */ /* 0x000e620008000800 */
[----:B------:R-:W-:Y:S01]  /*0150*/  HFMA2 R88, -RZ, RZ, 0, 5.9604644775390625e-08 ;  /* 0x00000001ff587431 */ /* 0x000fe200000001ff */
[----:B-1----:R-:W-:-:S07]  /*0160*/  MOV R49, UR6 ;  /* 0x0000000600317c02 */ /* 0x002fce0008000f00 */
.L_x_0:
[----:B------:R-:W2:Y:S02]  /*0170*/  LDCU.64 UR6, c[0x0][0x8b0] ;  /* 0x00011600ff0677ac */ /* 0x000ea40008000a00 */
[----:B--2---:R-:W-:-:S04]  /*0180*/  UISETP.NE.U32.AND UP0, UPT, UR6, URZ, UPT ;  /* 0x000000ff0600728c */ /* 0x004fc8000bf05070 */
[----:B------:R-:W-:-:S09]  /*0190*/  UISETP.NE.AND.EX UP0, UPT, UR7, URZ, UPT, UP0 ;  /* 0x000000ff0700728c */ /* 0x000fd2000bf05300 */
[----:B------:R-:W-:Y:S05]  /*01a0*/  BRA.U UP0, `(.L_x_2) ;  /* 0x0000000100247547 */ /* 0x000fea000b800000 */
[----:B------:R-:W2:Y:S02]  /*01b0*/  LDCU.64 UR6, c[0x0][0x8a8] ;  /* 0x00011500ff0677ac */ /* 0x000ea40008000a00 */
[----:B--2---:R-:W-:-:S04]  /*01c0*/  UISETP.NE.U32.AND UP0, UPT, UR6, URZ, UPT ;  /* 0x000000ff0600728c */ /* 0x004fc8000bf05070 */
[----:B------:R-:W-:-:S09]  /*01d0*/  UISETP.NE.AND.EX UP0, UPT, UR7, URZ, UPT, UP0 ;  /* 0x000000ff0700728c */ /* 0x000fd2000bf05300 */
[----:B------:R-:W-:Y:S05]  /*01e0*/  BRA.U !UP0, `(.L_x_3) ;  /* 0x00000001080c7547 */ /* 0x000fea000b800000 */
[----:B-1----:R-:W1:Y:S02]  /*01f0*/  LDC.64 R2, c[0x0][0x8a8] ;  /* 0x00022a00ff027b82 */ /* 0x002e640000000a00 */
[----:B-1----:R2:W5:Y:S01]  /*0200*/  LDG.E R47, desc[UR46][R2.64] ;  /* 0x0000002e022f7981 */ /* 0x002562000c1e1900 */
[----:B------:R-:W-:Y:S05]  /*0210*/  BRA `(.L_x_2) ;  /* 0x0000000000087947 */ /* 0x000fea0003800000 */
.L_x_3:
[----:B------:R-:W2:Y:S02]  /*0220*/  LDCU UR6, c[0x0][0x8a0] ;  /* 0x00011400ff0677ac */ /* 0x000ea40008000800 */
[----:B--2---:R-:W-:Y:S02]  /*0230*/  MOV R47, UR6 ;  /* 0x00000006002f7c02 */ /* 0x004fe40008000f00 */
.L_x_2:
[----:B------:R-:W-:Y:S01]  /*0240*/  IMAD.U32 R0, RZ, RZ, UR8 ;  /* 0x00000008ff007e24 */ /* 0x000fe2000f8e00ff */
[----:B------:R-:W-:Y:S04]  /*0250*/  BSSY.RECONVERGENT B0, `(.L_x_4) ;  /* 0x000000c000007945 */ /* 0x000fe80003800200 */
[C---:B------:R-:W-:Y:S02]  /*0260*/  ISETP.NE.OR P1, PT, R0.reuse, 0x1, !P5 ;  /* 0x000000010000780c */ /* 0x040fe40006f25670 */
[----:B------:R-:W-:-:S11]  /*0270*/  ISETP.NE.OR P0, PT, R0, 0x3, !P5 ;  /* 0x000000030000780c */ /* 0x000fd60006f05670 */
[----:B------:R-:W-:Y:S05]  /*0280*/  @P1 BRA `(.L_x_5) ;  /* 0x0000000000201947 */ /* 0x000fea0003800000 */
[----:B------:R-:W3:Y:S02]  /*0290*/  LDCU.64 UR6, c[0x0][0x348] ;  /* 0x00006900ff0677ac */ /* 0x000ee40008000a00 */
[----:B---3--:R-:W-:Y:S02]  /*02a0*/  UIADD3 UR10, UP1, UPT, UR6, 0x80, URZ ;  /* 0x00000080060a7890 */ /* 0x008fe4000ff3e0ff */
[----:B------:R-:W-:Y:S02]  /*02b0*/  UIADD3 UR6, UP0, UPT, UR6, 0x180, URZ ;  /* 0x0000018006067890 */ /* 0x000fe4000ff1e0ff */
[----:B------:R-:W-:Y:S02]  /*02c0*/  UIADD3.X UR11, UPT, UPT, URZ, UR7, URZ, UP1, !UPT ;  /* 0x00000007ff0b7290 */ /* 0x000fe40008ffe4ff */
[----:B------:R-:W-:-:S07]  /*02d0*/  UIADD3.X UR7, UPT, UPT, URZ, UR7, URZ, UP0, !UPT ;  /* 0x00000007ff077290 */ /* 0x000fce00087fe4ff */
[----:B------:R3:W-:Y:S02]  /*02e0*/  UTMACCTL.PF [UR10] ;  /* 0x000000000a0079b9 */ /* 0x0007e40008040000 */
[----:B------:R3:W-:Y:S02]  /*02f0*/  UTMACCTL.PF [UR6] ;  /* 0x00000000060079b9 */ /* 0x0007e40008040000 */
[----:B---3--:R-:W-:Y:S01]  /*0300*/  NOP ;  /* 0x0000000000007918 */ /* 0x008fe20000000000 */
.L_x_5:
[----:B------:R-:W-:Y:S05]  /*0310*/  BSYNC.RECONVERGENT B0 ;  /* 0x0000000000007941 */ /* 0x000fea0003800200 */
.L_x_4:
[----:B------:R-:W-:Y:S04]  /*0320*/  BSSY.RECONVERGENT B0, `(.L_x_6) ;  /* 0x000000a000007945 */ /* 0x000fe80003800200 */
        /* <DEDUP_REMOVED lines=9> */
.L_x_7:
[----:B------:R-:W-:Y:S05]  /*03c0*/  BSYNC.RECONVERGENT B0 ;  /* 0x0000000000007941 */ /* 0x000fea0003800200 */
.L_x_6:
[----:B------:R-:W3:Y:S01]  /*03d0*/  LDCU.64 UR6, c[0x0][0x888] ;  /* 0x00011100ff0677ac */ /* 0x000ee20008000a00 */
[----:B------:R-:W-:Y:S02]  /*03e0*/  UISETP.EQ.U32.AND UP1, UPT, UR4, URZ, UPT ;  /* 0x000000ff0400728c */ /* 0x000fe4000bf22070 */
[----:B------:R-:W-:Y:S02]  /*03f0*/  UPLOP3.LUT UP2, UPT, UPT, UPT, UPT, 0x80, 0x8 ;  /* 0x000000000008789c */ /* 0x000fe40003f4f070 */
[----:B---3--:R-:W-:-:S04]  /*0400*/  UISETP.NE.U32.AND UP0, UPT, UR6, URZ, UPT ;  /* 0x000000ff0600728c */ /* 0x008fc8000bf05070 */
[----:B------:R-:W-:-:S04]  /*0410*/  UISETP.NE.AND.EX UP0, UPT, UR7, URZ, UPT, UP0 ;  /* 0x000000ff0700728c */ /* 0x000fc8000bf05300 */
[----:B------:R-:W-:-:S04]  /*0420*/  UISETP.EQ.OR.EX UP3, UPT, UR5, URZ, !UP0, UP1 ;  /* 0x000000ff0500728c */ /* 0x000fc8000c762710 */
[----:B------:R-:W-:-:S05]  /*0430*/  UP2UR UR50, UPR, URZ, 0x8 ;  /* 0x00000008ff327883 */ /* 0x000fca0008000000 */
[----:B------:R-:W-:Y:S07]  /*0440*/  BRA.U !UP3, `(.L_x_8) ;  /* 0x000000010b207547 */ /* 0x000fee000b800000 */
[----:B------:R-:W-:Y:S01]  /*0450*/  UISETP.NE.U32.AND UP2, UPT, UR4, URZ, UPT ;  /* 0x000000ff0400728c */ /* 0x000fe2000bf45070 */
[----:B-----5:R-:W-:Y:S01]  /*0460*/  FSETP.NEU.AND P0, PT, R49, RZ, PT ;  /* 0x000000ff3100720b */ /* 0x020fe20003f0d000 */
[----:B------:R-:W-:Y:S02]  /*0470*/  USEL UR4, URZ, 0xffffffff, UP0 ;  /* 0xffffffffff047887 */ /* 0x000fe40008000000 */
[----:B------:R-:W-:-:S10]  /*0480*/  UISETP.NE.AND.EX UP2, UPT, UR5, URZ, UPT, UP2 ;  /* 0x000000ff0500728c */ /* 0x000fd4000bf45320 */
[----:B------:R-:W-:Y:S01]  /*0490*/  VOTEU.ANY UP1, P0 ;  /* 0x0000000000ff7886 */ /* 0x000fe20000020100 */
[----:B------:R-:W-:-:S04]  /*04a0*/  @!UP2 USEL UR4, URZ, 0xffffffff, UP1 ;  /* 0xffffffffff04a887 */ /* 0x000fc80008800000 */
[----:B------:R-:W-:-:S04]  /*04b0*/  ULOP3.LUT UR4, UR4, 0x1, URZ, 0xc0, !UPT ;  /* 0x0000000104047892 */ /* 0x000fc8000f8ec0ff */
[----:B------:R-:W-:-:S11]  /*04c0*/  UISETP.NE.U32.AND UP2, UPT, UR4, 0x1, UPT ;  /* 0x000000010400788c */ /* 0x000fd6000bf45070 */
.L_x_8:
[----:B-12---:R-:W1:Y:S01]  /*04d0*/  SHFL.IDX PT, R2, R93, RZ, 0x1f ;  /* 0x00001fff5d027589 */ /* 0x006e6200000e0000 */
[----:B------:R-:W-:-:S04]  /*04e0*/  UISETP.NE.AND UP1, UPT, UR8, 0x2, UPT ;  /* 0x000000020800788c */ /* 0x000fc8000bf25270 */
[----:B------:R-:W-:Y:S01]  /*04f0*/  USEL UR6, URZ, 0x1, UP1 ;  /* 0x00000001ff067887 */ /* 0x000fe20008800000 */
[----:B-1----:R-:W-:-:S13]  /*0500*/  ISETP.NE.AND P0, PT, R2, RZ, PT ;  /* 0x000000ff0200720c */ /* 0x002fda0003f05270 */
[----:B------:R-:W-:Y:S05]  /*0510*/  @P0 BRA `(.L_x_9) ;  /* 0x0000000000380947 */ /* 0x000fea0003800000 */
[----:B------:R-:W1:Y:S01]  /*0520*/  S2UR UR5, SR_CgaCtaId ;  /* 0x00000000000579c3 */ /* 0x000e620000008800 */
[----:B------:R-:W-:Y:S01]  /*0530*/  UMOV UR7, 0x400 ;  /* 0x0000040000077882 */ /* 0x000fe20000000000 */
[----:B------:R-:W-:Y:S01]  /*0540*/  UMOV UR4, 0x1 ;  /* 0x0000000100047882 */ /* 0x000fe20000000000 */
[----:B------:R-:W-:Y:S01]  /*0550*/  ELECT P0, URZ, PT ;  /* 0x0000000000ff782f */ /* 0x000fe20003800000 */
[----:B------:R-:W-:-:S04]  /*0560*/  UIADD3 UR10, UPT, UPT, -UR4, 0x100000, URZ ;  /* 0x00100000040a7890 */ /* 0x000fc8000fffe1ff */
[----:B------:R-:W-:Y:S02]  /*0570*/  USHF.L.U32 UR11, UR10, 0xb, URZ ;  /* 0x0000000b0a0b7899 */ /* 0x000fe400080006ff */
[----:B------:R-:W-:Y:S02]  /*0580*/  USHF.L.U32 UR10, UR10, 0x1, URZ ;  /* 0x000000010a0a7899 */ /* 0x000fe400080006ff */
[----:B-1----:R-:W-:Y:S01]  /*0590*/  ULEA UR5, UR5, UR7, 0x18 ;  /* 0x0000000705057291 */ /* 0x002fe2000f8ec0ff */
[----:B------:R-:W1:Y:S11]  /*05a0*/  FENCE.VIEW.ASYNC.S ;  /* 0x00000000000073c6 */ /* 0x000e760000000000 */
[----:B-1----:R1:W2:Y:S01]  /*05b0*/  SYNCS.EXCH.64 URZ, [UR5], UR10 ;  /* 0x0000000a05ff75b2 */ /* 0x0022a20008000100 */
[----:B------:R1:W3:Y:S01]  /*05c0*/  SYNCS.EXCH.64 URZ, [UR5+0x10], UR10 ;  /* 0x0000100a05ff75b2 */ /* 0x0002e20008000100 */
[----:B------:R1:W4:Y:S01]  /*05d0*/  SYNCS.EXCH.64 URZ, [UR5+0x8], UR10 ;  /* 0x0000080a05ff75b2 */ /* 0x0003220008000100 */
[----:B------:R1:W1:Y:S01]  /*05e0*/  SYNCS.EXCH.64 URZ, [UR5+0x18], UR10 ;  /* 0x0000180a05ff75b2 */ /* 0x0002620008000100 */
[----:B------:R-:W-:Y:S01]  /*05f0*/  NOP ;  /* 0x0000000000007918 */ /* 0x000fe20000000000 */
.L_x_9:
[----:B------:R-:W2:Y:S01]  /*0600*/  SHFL.IDX PT, R2, R93, RZ, 0x1f ;  /* 0x00001fff5d027589 */ /* 0x000ea200000e0000 */
[----:B------:R-:W-:Y:S01]  /*0610*/  NOP ;  /* 0x0000000000007918 */ /* 0x000fe20000000000 */
[----:B--2---:R-:W-:-:S13]  /*0620*/  ISETP.NE.AND P0, PT, R2, 0x1, PT ;  /* 0x000000010200780c */ /* 0x004fda0003f05270 */
[----:B------:R-:W-:Y:S05]  /*0630*/  @P0 BRA `(.L_x_10) ;  /* 0x0000000000580947 */ /* 0x000fea0003800000 */
[----:B------:R-:W2:Y:S01]  /*0640*/  S2UR UR7, SR_CgaCtaId ;  /* 0x00000000000779c3 */ /* 0x000ea20000008800 */
[----:B------:R-:W-:Y:S01]  /*0650*/  UMOV UR9, 0x400 ;  /* 0x0000040000097882 */ /* 0x000fe20000000000 */
[----:B-1----:R-:W-:Y:S01]  /*0660*/  UMOV UR5, 0x20 ;  /* 0x0000002000057882 */ /* 0x002fe20000000000 */
[----:B------:R-:W-:Y:S01]  /*0670*/  UMOV UR4, 0x80 ;  /* 0x0000008000047882 */ /* 0x000fe20000000000 */
[----:B------:R-:W-:-:S04]  /*0680*/  UIADD3 UR10, UPT, UPT, -UR5, 0x100000, URZ ;  /* 0x00100000050a7890 */ /* 0x000fc8000fffe1ff */
[----:B------:R-:W-:Y:S02]  /*0690*/  USHF.L.U32 UR11, UR10, 0xb, URZ ;  /* 0x0000000b0a0b7899 */ /* 0x000fe400080006ff */
[----:B------:R-:W-:Y:S02]  /*06a0*/  USHF.L.U32 UR10, UR10, 0x1, URZ ;  /* 0x000000010a0a7899 */ /* 0x000fe400080006ff */
[----:B------:R-:W-:-:S04]  /*06b0*/  UIADD3 UR4, UPT, UPT, -UR4, 0x100000, URZ ;  /* 0x0010000004047890 */ /* 0x000fc8000fffe1ff */
[----:B------:R-:W-:Y:S02]  /*06c0*/  USHF.L.U32 UR5, UR4, 0xb, URZ ;  /* 0x0000000b04057899 */ /* 0x000fe400080006ff */
[----:B------:R-:W-:Y:S01]  /*06d0*/  USHF.L.U32 UR4, UR4, 0x1, URZ ;  /* 0x0000000104047899 */ /* 0x000fe200080006ff */
[----:B------:R-:W-:Y:S01]  /*06e0*/  ELECT P0, URZ, PT ;  /* 0x0000000000ff782f */ /* 0x000fe20003800000 */
[----:B--2---:R-:W-:Y:S01]  /*06f0*/  ULEA UR7, UR7, UR9, 0x18 ;  /* 0x0000000907077291 */ /* 0x004fe2000f8ec0ff */
[----:B------:R-:W1:Y:S11]  /*0700*/  FENCE.VIEW.ASYNC.S ;  /* 0x00000000000073c6 */ /* 0x000e760000000000 */
[----:B-1----:R2:W1:Y:S01]  /*0710*/  SYNCS.EXCH.64 URZ, [UR7+0x20], UR10 ;  /* 0x0000200a07ff75b2 */ /* 0x0024620008000100 */
[----:B------:R2:W1:Y:S01]  /*0720*/  SYNCS.EXCH.64 URZ, [UR7+0x40], UR4 ;  /* 0x0000400407ff75b2 */ /* 0x0004620008000100 */
[----:B------:R2:W1:Y:S01]  /*0730*/  SYNCS.EXCH.64 URZ, [UR7+0x28], UR10 ;  /* 0x0000280a07ff75b2 */ /* 0x0004620008000100 */
[----:B------:R2:W1:Y:S01]  /*0740*/  SYNCS.EXCH.64 URZ, [UR7+0x48], UR4 ;  /* 0x0000480407ff75b2 */ /* 0x0004620008000100 */
[----:B------:R2:W1:Y:S01]  /*0750*/  SYNCS.EXCH.64 URZ, [UR7+0x30], UR10 ;  /* 0x0000300a07ff75b2 */ /* 0x0004620008000100 */
[----:B------:R2:W1:Y:S01]  /*0760*/  SYNCS.EXCH.64 URZ, [UR7+0x50], UR4 ;  /* 0x0000500407ff75b2 */ /* 0x0004620008000100 */
[----:B------:R2:W1:Y:S01]  /*0770*/  SYNCS.EXCH.64 URZ, [UR7+0x38], UR10 ;  /* 0x0000380a07ff75b2 */ /* 0x0004620008000100 */
[----:B------:R2:W1:Y:S02]  /*0780*/  SYNCS.EXCH.64 URZ, [UR7+0x58], UR4 ;  /* 0x0000580407ff75b2 */ /* 0x0004640008000100 */
[----:B--2---:R-:W-:Y:S01]  /*0790*/  NOP ;  /* 0x0000000000007918 */ /* 0x004fe20000000000 */
.L_x_10:
[----:B------:R-:W2:Y:S01]  /*07a0*/  SHFL.IDX PT, R2, R93, RZ, 0x1f ;  /* 0x00001fff5d027589 */ /* 0x000ea200000e0000 */
[----:B------:R-:W-:Y:S01]  /*07b0*/  NOP ;  /* 0x0000000000007918 */ /* 0x000fe20000000000 */
[----:B--2---:R-:W-:-:S13]  /*07c0*/  ISETP.NE.AND P0, PT, R2, 0x3, PT ;  /* 0x000000030200780c */ /* 0x004fda0003f05270 */
[----:B------:R-:W-:Y:S05]  /*07d0*/  @P0 BRA `(.L_x_11) ;  /* 0x0000000000300947 */ /* 0x000fea0003800000 */
[----:B-1----:R-:W1:Y:S01]  /*07e0*/  S2UR UR5, SR_CgaCtaId ;  /* 0x00000000000579c3 */ /* 0x002e620000008800 */
        /* <DEDUP_REMOVED lines=8> */
[----:B-1----:R2:W1:Y:S01]  /*0870*/  SYNCS.EXCH.64 URZ, [UR5+0x60], UR10 ;  /* 0x0000600a05ff75b2 */ /* 0x0024620008000100 */
[----:B------:R2:W1:Y:S02]  /*0880*/  SYNCS.EXCH.64 URZ, [UR5+0x68], UR10 ;  /* 0x0000680a05ff75b2 */ /* 0x0004640008000100 */
[----:B--2---:R-:W-:Y:S01]  /*0890*/  NOP ;  /* 0x0000000000007918 */ /* 0x004fe20000000000 */
.L_x_11:
[----:B------:R-:W2:Y:S01]  /*08a0*/  SHFL.IDX PT, R2, R93, RZ, 0x1f ;  /* 0x00001fff5d027589 */ /* 0x000ea200000e0000 */
[----:B------:R-:W-:Y:S01]  /*08b0*/  NOP ;  /* 0x0000000000007918 */ /* 0x000fe20000000000 */
[----:B--2---:R-:W-:-:S13]  /*08c0*/  ISETP.NE.AND P0, PT, R2, 0x4, PT ;  /* 0x000000040200780c */ /* 0x004fda0003f05270 */
[----:B------:R-:W-:Y:S05]  /*08d0*/  @P0 BRA `(.L_x_12) ;  /* 0x00000000004c0947 */ /* 0x000fea0003800000 */
[----:B-1----:R-:W1:Y:S01]  /*08e0*/  S2UR UR5, SR_CgaCtaId ;  /* 0x00000000000579c3 */ /* 0x002e620000008800 */
[----:B------:R-:W-:Y:S01]  /*08f0*/  UMOV UR9, 0x100 ;  /* 0x0000010000097882 */ /* 0x000fe20000000000 */
[----:B------:R-:W-:Y:S01]  /*0900*/  UMOV UR7, 0x400 ;  /* 0x0000040000077882 */ /* 0x000fe20000000000 */
[----:B------:R-:W-:Y:S01]  /*0910*/  USEL UR9, UR9, 0xe0, UP2 ;  /* 0x000000e009097887 */ /* 0x000fe20009000000 */
[----:B------:R-:W-:Y:S01]  /*0920*/  UMOV UR4, 0x1 ;  /* 0x0000000100047882 */ /* 0x000fe20000000000 */
[----:B------:R-:W-:Y:S01]  /*0930*/  ELECT P0, URZ, PT ;  /* 0x0000000000ff782f */ /* 0x000fe20003800000 */
[----:B------:R-:W-:-:S04]  /*0940*/  UIADD3 UR10, UPT, UPT, -UR4, 0x100000, URZ ;  /* 0x00100000040a7890 */ /* 0x000fc8000fffe1ff */
[----:B------:R-:W-:Y:S02]  /*0950*/  USHF.L.U32 UR11, UR10, 0xb, URZ ;  /* 0x0000000b0a0b7899 */ /* 0x000fe400080006ff */
[----:B------:R-:W-:Y:S02]  /*0960*/  USHF.L.U32 UR10, UR10, 0x1, URZ ;  /* 0x000000010a0a7899 */ /* 0x000fe400080006ff */
[----:B------:R-:W-:-:S04]  /*0970*/  UIADD3 UR12, UPT, UPT, -UR9, 0x100000, URZ ;  /* 0x00100000090c7890 */ /* 0x000fc8000fffe1ff */
[----:B------:R-:W-:Y:S02]  /*0980*/  USHF.L.U32 UR13, UR12, 0xb, URZ ;  /* 0x0000000b0c0d7899 */ /* 0x000fe400080006ff */
[----:B------:R-:W-:Y:S02]  /*0990*/  USHF.L.U32 UR12, UR12, 0x1, URZ ;  /* 0x000000010c0c7899 */ /* 0x000fe400080006ff */
[----:B-1----:R-:W-:Y:S01]  /*09a0*/  ULEA UR5, UR5, UR7, 0x18 ;  /* 0x0000000705057291 */ /* 0x002fe2000f8ec0ff */
[----:B------:R-:W1:Y:S11]  /*09b0*/  FENCE.VIEW.ASYNC.S ;  /* 0x00000000000073c6 */ /* 0x000e760000000000 */
[----:B-1----:R2:W1:Y:S01]  /*09c0*/  SYNCS.EXCH.64 URZ, [UR5+0x70], UR10 ;  /* 0x0000700a05ff75b2 */ /* 0x0024620008000100 */
[----:B------:R2:W1:Y:S01]  /*09d0*/  SYNCS.EXCH.64 URZ, [UR5+0x80], UR12 ;  /* 0x0000800c05ff75b2 */ /* 0x0004620008000100 */
[----:B------:R2:W1:Y:S01]  /*09e0*/  SYNCS.EXCH.64 URZ, [UR5+0x78], UR10 ;  /* 0x0000780a05ff75b2 */ /* 0x0004620008000100 */
[----:B------:R2:W1:Y:S02]  /*09f0*/  SYNCS.EXCH.64 URZ, [UR5+0x88], UR12 ;  /* 0x0000880c05ff75b2 */ /* 0x0004640008000100 */
[----:B--2---:R-:W-:Y:S01]  /*0a00*/  NOP ;  /* 0x0000000000007918 */ /* 0x004fe20000000000 */
.L_x_12:
        /* <DEDUP_REMOVED lines=26> */
.L_x_13:
        /* <DEDUP_REMOVED lines=18> */
.L_x_14:
[----:B-1----:R-:W1:Y:S01]  /*0cd0*/  S2UR UR5, SR_CTAID.X ;  /* 0x00000000000579c3 */ /* 0x002e620000002500 */
[----:B------:R-:W-:-:S05]  /*0ce0*/  CS2R.32 R87, SR_CgaSize ;  /* 0x0000000000577805 */ /* 0x000fca0000008a00 */
[----:B------:R-:W-:-:S05]  /*0cf0*/  IMAD R87, R87, -0xa0, RZ ;  /* 0xffffff6057577824 */ /* 0x000fca00078e02ff */
[----:B------:R-:W-:-:S14]  /*0d00*/  R2UR UR9, R87 ;  /* 0x00000000570972ca */ /* 0x000fdc00000e0000 */
[----:B------:R-:W2:Y:S01]  /*0d10*/  LDCU UR9, c[0x0][UR9+0x2b0] ;  /* 0x00005600090977ac */ /* 0x000ea20008000800 */
[----:B------:R-:W-:Y:S01]  /*0d20*/  NOP ;  /* 0x0000000000007918 */ /* 0x000fe20000000000 */
[----:B------:R-:W-:-:S05]  /*0d30*/  CS2R.32 R87, SR_CgaSize ;  /* 0x0000000000577805 */ /* 0x000fca0000008a00 */
[----:B------:R-:W-:-:S05]  /*0d40*/  IMAD R87, R87, -0xa0, RZ ;  /* 0xffffff6057577824 */ /* 0x000fca00078e02ff */
[----:B------:R-:W-:-:S14]  /*0d50*/  R2UR UR7, R87 ;  /* 0x00000000570772ca */ /* 0x000fdc00000e0000 */
[----:B------:R-:W3:Y:S01]  /*0d60*/  LDCU UR7, c[0x0][UR7+0x2b4] ;  /* 0x00005680070777ac */ /* 0x000ee20008000800 */
[----:B------:R-:W4:Y:S08]  /*0d70*/  S2UR UR4, SR_CTAID.Y ;  /* 0x00000000000479c3 */ /* 0x000f300000002600 */
[----:B------:R-:W3:Y:S01]  /*0d80*/  LDC R10, c[0x0][0xb24] ;  /* 0x0002c900ff0a7b82 */ /* 0x000ee20000000800 */
[----:B-1----:R-:W-:-:S02]  /*0d90*/  I2FP.F32.U32 R87, UR5 ;  /* 0x0000000500577c45 */ /* 0x002fc40008201000 */
[----:B------:R-:W-:-:S05]  /*0da0*/  CS2R.32 R3, SR_CgaSize ;  /* 0x0000000000037805 */ /* 0x000fca0000008a00 */
[----:B------:R-:W-:-:S06]  /*0db0*/  IMAD R3, R3, -0xa0, RZ ;  /* 0xffffff6003037824 */ /* 0x000fcc00078e02ff */
[----:B------:R-:W1:Y:S01]  /*0dc0*/  LDC R3, c[0x0][R3+0x2a0] ;  /* 0x0000a80003037b82 */ /* 0x000e620000000800 */
[----:B------:R-:W-:Y:S01]  /*0dd0*/  MOV R15, UR5 ;  /* 0x00000005000f7c02 */ /* 0x000fe20008000f00 */
[----:B--2---:R-:W-:Y:S01]  /*0de0*/  FMUL R87, R87, UR9 ;  /* 0x0000000957577c20 */ /* 0x004fe20008400000 */
[----:B----4-:R-:W-:Y:S02]  /*0df0*/  I2FP.F32.U32 R86, UR4 ;  /* 0x0000000400567c45 */ /* 0x010fe40008201000 */
[----:B------:R-:W-:-:S05]  /*0e00*/  CS2R.32 R2, SR_CgaSize ;  /* 0x0000000000027805 */ /* 0x000fca0000008a00 */
[----:B------:R-:W-:-:S06]  /*0e10*/  IMAD R2, R2, -0xa0, RZ ;  /* 0xffffff6002027824 */ /* 0x000fcc00078e02ff */
[----:B------:R-:W2:Y:S01]  /*0e20*/  LDC R2, c[0x0][R2+0x2a4] ;  /* 0x0000a90002027b82 */ /* 0x000ea20000000800 */
[----:B------:R-:W-:Y:S01]  /*0e30*/  MOV R14, UR4 ;  /* 0x00000004000e7c02 */ /* 0x000fe20008000f00 */
[----:B------:R-:W4:Y:S01]  /*0e40*/  F2I.U32.TRUNC.NTZ R87, R87 ;  /* 0x0000005700577305 */ /* 0x000f22000020f000 */
[----:B---3--:R-:W-:-:S05]  /*0e50*/  FMUL R86, R86, UR7 ;  /* 0x0000000756567c20 */ /* 0x008fca0008400000 */
[----:B------:R-:W-:Y:S01]  /*0e60*/  BAR.SYNC.DEFER_BLOCKING 0x0 ;  /* 0x0000000000007b1d */ /* 0x000fe20000010000 */
[----:B------:R-:W-:-:S05]  /*0e70*/  ISETP.GE.AND P0, PT, R10, 0x1, PT ;  /* 0x000000010a00780c */ /* 0x000fca0003f06270 */
[----:B------:R-:W3:Y:S02]  /*0e80*/  F2I.U32.TRUNC.NTZ R86, R86 ;  /* 0x0000005600567305 */ /* 0x000ee4000020f000 */
[----:B------:R-:W2:Y:S01]  /*0e90*/  S2UR UR36, SR_CTAID.Z ;  /* 0x00000000002479c3 */ /* 0x000ea20000002700 */
[----:B----4-:R-:W-:-:S05]  /*0ea0*/  IADD3 R87, PT, PT, -R87, RZ, RZ ;  /* 0x000000ff57577210 */ /* 0x010fca0007ffe1ff */
[----:B-1----:R-:W-:Y:S01]  /*0eb0*/  IMAD R87, R3, R87, UR5 ;  /* 0x0000000503577e24 */ /* 0x002fe2000f8e0257 */
[----:B---3--:R-:W-:-:S05]  /*0ec0*/  IADD3 R86, PT, PT, -R86, RZ, RZ ;  /* 0x000000ff56567210 */ /* 0x008fca0007ffe1ff */
[----:B--2---:R-:W-:Y:S01]  /*0ed0*/  IMAD R86, R2, R86, UR4 ;  /* 0x0000000402567e24 */ /* 0x004fe2000f8e0256 */
[----:B------:R-:W-:Y:S06]  /*0ee0*/  @!P0 BRA `(.L_x_15) ;  /* 0x0000000000b88947 */ /* 0x000fec0003800000 */
[----:B------:R-:W1:Y:S01]  /*0ef0*/  LDC.64 R4, c[0x0][0xb18] ;  /* 0x0002c600ff047b82 */ /* 0x000e620000000a00 */
[----:B------:R-:W-:-:S07]  /*0f00*/  ISETP.NE.AND P0, PT, R10, 0x1, PT ;  /* 0x000000010a00780c */ /* 0x000fce0003f05270 */
[----:B------:R-:W2:Y:S08]  /*0f10*/  LDC R9, c[0x0][0xb0c] ;  /* 0x0002c300ff097b82 */ /* 0x000eb00000000800 */
[----:B------:R-:W3:Y:S08]  /*0f20*/  LDC R12, c[0x0][0x370] ;  /* 0x0000dc00ff0c7b82 */ /* 0x000ef00000000800 */
[----:B------:R-:W4:Y:S01]  /*0f30*/  LDC R11, c[0x0][0x374] ;  /* 0x0000dd00ff0b7b82 */ /* 0x000f220000000800 */
[----:B-1----:R-:W-:-:S07]  /*0f40*/  ISETP.NE.AND P1, PT, R4, 0x1, PT ;  /* 0x000000010400780c */ /* 0x002fce0003f25270 */
[----:B------:R-:W3:Y:S01]  /*0f50*/  LDC.64 R6, c[0x0][0xb10] ;  /* 0x0002c400ff067b82 */ /* 0x000ee20000000a00 */
[----:B--2---:R-:W-:-:S07]  /*0f60*/  ISETP.NE.AND P2, PT, R9, 0x1, PT ;  /* 0x000000010900780c */ /* 0x004fce0003f45270 */
[----:B------:R-:W1:Y:S08]  /*0f70*/  LDC R8, c[0x0][0xb20] ;  /* 0x0002c800ff087b82 */ /* 0x000e700000000800 */
[----:B------:R-:W2:Y:S01]  /*0f80*/  LDC.64 R2, c[0x0][0xb28] ;  /* 0x0002ca00ff027b82 */ /* 0x000ea20000000a00 */
[----:B----4-:R-:W-:-:S04]  /*0f90*/  IMAD.HI.U32 R13, R11, R5, RZ ;  /* 0x000000050b0d7227 */ /* 0x010fc800078e00ff */
[----:B------:R-:W-:-:S04]  /*0fa0*/  IMAD.HI.U32 R5, R14, R5, RZ ;  /* 0x000000050e057227 */ /* 0x000fc800078e00ff */
[----:B---3--:R-:W-:-:S05]  /*0fb0*/  IMAD.HI.U32 R16, R12, R6, RZ ;  /* 0x000000060c107227 */ /* 0x008fca00078e00ff */
[-C--:B------:R-:W-:Y:S01]  /*0fc0*/  @P2 SHF.R.U32.HI R12, RZ, R7.reuse, R16 ;  /* 0x00000007ff0c2219 */ /* 0x080fe20000011610 */
[----:B------:R-:W-:Y:S01]  /*0fd0*/  IMAD.HI.U32 R16, R15, R6, RZ ;  /* 0x000000060f107227 */ /* 0x000fe200078e00ff */
[-C--:B-1----:R-:W-:Y:S02]  /*0fe0*/  @P1 SHF.R.U32.HI R11, RZ, R8.reuse, R13 ;  /* 0x00000008ff0b1219 */ /* 0x082fe4000001160d */
[----:B------:R-:W-:Y:S02]  /*0ff0*/  SHF.R.U32.HI R5, RZ, R8, R5 ;  /* 0x00000008ff057219 */ /* 0x000fe40000011605 */
[----:B------:R-:W-:Y:S02]  /*1000*/  SHF.R.U32.HI R16, RZ, R7, R16 ;  /* 0x00000007ff107219 */ /* 0x000fe40000011610 */
[----:B------:R-:W-:Y:S01]  /*1010*/  SEL R5, R14, R5, !P1 ;  /* 0x000000050e057207 */ /* 0x000fe20004800000 */
[----:B--2---:R-:W-:Y:S01]  /*1020*/  IMAD.HI.U32 R13, R11, R2, RZ ;  /* 0x000000020b0d7227 */ /* 0x004fe200078e00ff */
[----:B------:R-:W-:-:S03]  /*1030*/  SEL R16, R15, R16, !P2 ;  /* 0x000000100f107207 */ /* 0x000fc60005000000 */
[----:B------:R-:W-:Y:S01]  /*1040*/  IMAD.HI.U32 R6, R12, R2, RZ ;  /* 0x000000020c067227 */ /* 0x000fe200078e00ff */
[----:B------:R-:W-:-:S04]  /*1050*/  @P0 SHF.R.U32.HI R11, RZ, R3, R13 ;  /* 0x00000003ff0b0219 */ /* 0x000fc8000001160d */
[----:B------:R-:W-:Y:S01]  /*1060*/  @P0 SHF.R.U32.HI R12, RZ, R3, R6 ;  /* 0x00000003ff0c0219 */ /* 0x000fe20000011606 */
[----:B------:R-:W-:-:S04]  /*1070*/  IMAD R11, R11, R10, RZ ;  /* 0x0000000a0b0b7224 */ /* 0x000fc800078e02ff */
[----:B------:R-:W-:Y:S01]  /*1080*/  IMAD R6, R12, R10, RZ ;  /* 0x0000000a0c067224 */ /* 0x000fe200078e02ff */
[----:B------:R-:W-:-:S04]  /*1090*/  ISETP.GE.AND P1, PT, R5, R11, PT ;  /* 0x0000000b0500720c */ /* 0x000fc80003f26270 */
[----:B------:R-:W-:Y:S01]  /*10a0*/  ISETP.GE.OR P1, PT, R16, R6, P1 ;  /* 0x000000061000720c */ /* 0x000fe20000f26670 */
[----:B------:R-:W-:-:S05]  /*10b0*/  IMAD.HI.U32 R6, R5, R2, RZ ;  /* 0x0000000205067227 */ /* 0x000fca00078e00ff */
[----:B------:R-:W-:-:S04]  /*10c0*/  SHF.R.U32.HI R6, RZ, R3, R6 ;  /* 0x00000003ff067219 */ /* 0x000fc80000011606 */
[----:B------:R-:W-:-:S03]  /*10d0*/  SEL R6, R5, R6, !P0 ;  /* 0x0000000605067207 */ /* 0x000fc60004000000 */
[----:B------:R-:W-:Y:S01]  /*10e0*/  @!P1 IMAD.HI.U32 R7, R16, R2, RZ ;  /* 0x0000000210079227 */ /* 0x000fe200078e00ff */
[----:B------:R-:W-:-:S04]  /*10f0*/  IADD3 R2, PT, PT, -R6, RZ, RZ ;  /* 0x000000ff06027210 */ /* 0x000fc80007ffe1ff */
[----:B------:R-:W-:Y:S01]  /*1100*/  @!P1 SHF.R.U32.HI R3, RZ, R3, R7 ;  /* 0x00000003ff039219 */ /* 0x000fe20000011607 */
[----:B------:R-:W-:Y:S01]  /*1110*/  IMAD R2, R10, R2, R5 ;  /* 0x000000020a027224 */ /* 0x000fe200078e0205 */
[----:B------:R-:W-:Y:S02]  /*1120*/  IADD3 R7, PT, PT, -R5, RZ, RZ ;  /* 0x000000ff05077210 */ /* 0x000fe40007ffe1ff */
[----:B------:R-:W-:-:S03]  /*1130*/  @!P1 SEL R3, R16, R3, !P0 ;  /* 0x0000000310039207 */ /* 0x000fc60004000000 */
[----:B------:R-:W-:Y:S02]  /*1140*/  IMAD R7, R4, R7, R14 ;  /* 0x0000000704077224 */ /* 0x000fe400078e020e */
[--C-:B------:R-:W-:Y:S02]  /*1150*/  @!P1 IMAD.IADD R6, R6, 0x1, -R3.reuse ;  /* 0x0000000106069824 */ /* 0x100fe400078e0a03 */
[----:B------:R-:W-:Y:S01]  /*1160*/  @!P1 IMAD R3, R2, R12, R3 ;  /* 0x0000000c02039224 */ /* 0x000fe200078e0203 */
[----:B------:R-:W-:Y:S01]  /*1170*/  IADD3 R2, PT, PT, -R16, RZ, RZ ;  /* 0x000000ff10027210 */ /* 0x000fe20007ffe1ff */
[----:B------:R-:W-:Y:S02]  /*1180*/  @!P1 IMAD R5, R6, R10, R16 ;  /* 0x0000000a06059224 */ /* 0x000fe400078e0210 */
[----:B------:R-:W-:Y:S02]  /*1190*/  @!P1 IMAD.MOV.U32 R16, RZ, RZ, R3 ;  /* 0x000000ffff109224 */ /* 0x000fe400078e0003 */
[----:B------:R-:W-:-:S02]  /*11a0*/  IMAD R2, R9, R2, R15 ;  /* 0x0000000209027224 */ /* 0x000fc400078e020f */
[----:B------:R-:W-:Y:S02]  /*11b0*/  IMAD R14, R5, R4, R7 ;  /* 0x00000004050e7224 */ /* 0x000fe400078e0207 */
[----:B------:R-:W-:Y:S02]  /*11c0*/  IMAD R15, R16, R9, R2 ;  /* 0x00000009100f7224 */ /* 0x000fe400078e0202 */
.L_x_15:
[----:B------:R-:W1:Y:S01]  /*11d0*/  LDCU UR4, c[0x0][0xb30] ;  /* 0x00016600ff0477ac */ /* 0x000e620008000800 */
[----:B------:R-:W2:Y:S08]  /*11e0*/  S2UR UR37, SR_CgaCtaId ;  /* 0x00000000002579c3 */ /* 0x000eb00000008800 */
[----:B------:R-:W3:Y:S01]  /*11f0*/  LDC R40, c[0x0][0xb24] ;  /* 0x0002c900ff287b82 */ /* 0x000ee20000000800 */
[----:B-1----:R-:W-:-:S09]  /*1200*/  UISETP.NE.AND UP1, UPT, UR4, 0x1, UPT ;  /* 0x000000010400788c */ /* 0x002fd2000bf25270 */
[----:B--2---:R-:W-:Y:S05]  /*1210*/  BRA.U UP1, `(.L_x_16) ;  /* 0x0000000101407547 */ /* 0x004fea000b800000 */
[----:B------:R-:W1:Y:S08]  /*1220*/  LDC.64 R4, c[0x0][0xb10] ;  /* 0x0002c400ff047b82 */ /* 0x000e700000000a00 */
[----:B------:R-:W2:Y:S08]  /*1230*/  LDC.64 R2, c[0x0][0xb18] ;  /* 0x0002c600ff027b82 */ /* 0x000eb00000000a00 */
[----:B------:R-:W4:Y:S08]  /*1240*/  LDC R6, c[0x0][0xb20] ;  /* 0x0002c800ff067b82 */ /* 0x000f300000000800 */
[----:B------:R-:W3:Y:S01]  /*1250*/  LDC R7, c[0x0][0xb0c] ;  /* 0x0002c300ff077b82 */ /* 0x000ee20000000800 */
[----:B-1----:R-:W-:-:S05]  /*1260*/  IMAD.HI.U32 R4, R15, R4, RZ ;  /* 0x000000040f047227 */ /* 0x002fca00078e00ff */
[----:B------:R-:W-:Y:S01]  /*1270*/  SHF.R.U32.HI R4, RZ, R5, R4 ;  /* 0x00000005ff047219 */ /* 0x000fe20000011604 */
[----:B--2---:R-:W-:Y:S01]  /*1280*/  IMAD.HI.U32 R3, R14, R3, RZ ;  /* 0x000000030e037227 */ /* 0x004fe200078e00ff */
[----:B------:R-:W-:-:S04]  /*1290*/  ISETP.NE.AND P0, PT, R2, 0x1, PT ;  /* 0x000000010200780c */ /* 0x000fc80003f05270 */
[----:B----4-:R-:W-:-:S04]  /*12a0*/  SHF.R.U32.HI R3, RZ, R6, R3 ;  /* 0x00000006ff037219 */ /* 0x010fc80000011603 */
[----:B------:R-:W-:Y:S02]  /*12b0*/  SEL R3, R14, R3, !P0 ;  /* 0x000000030e037207 */ /* 0x000fe40004000000 */
[----:B---3--:R-:W-:-:S04]  /*12c0*/  ISETP.NE.AND P1, PT, R7, 0x1, PT ;  /* 0x000000010700780c */ /* 0x008fc80003f25270 */
[----:B------:R-:W-:-:S05]  /*12d0*/  SEL R4, R15, R4, !P1 ;  /* 0x000000040f047207 */ /* 0x000fca0004800000 */
[----:B------:R-:W-:Y:S02]  /*12e0*/  IMAD.IADD R5, R3, 0x1, -R4 ;  /* 0x0000000103057824 */ /* 0x000fe400078e0a04 */
[----:B------:R-:W-:Y:S02]  /*12f0*/  IMAD.IADD R3, R4, 0x1, -R3 ;  /* 0x0000000104037824 */ /* 0x000fe400078e0a03 */
[----:B------:R-:W-:Y:S02]  /*1300*/  IMAD R15, R5, R7, R15 ;  /* 0x00000007050f7224 */ /* 0x000fe400078e020f */
[----:B------:R-:W-:-:S07]  /*1310*/  IMAD R14, R3, R2, R14 ;  /* 0x00000002030e7224 */ /* 0x000fce00078e020e */
.L_x_16:
[----:B------:R-:W-:Y:S01]  /*1320*/  BAR.SYNC.DEFER_BLOCKING 0x0 ;  /* 0x0000000000007b1d */ /* 0x000fe20000010000 */
[----:B------:R-:W-:Y:S01]  /*1330*/  UISETP.NE.AND UP1, UPT, UR8, 0x2, UPT ;  /* 0x000000020800788c */ /* 0x000fe2000bf25270 */
[----:B------:R-:W-:Y:S02]  /*1340*/  ISETP.NE.OR P5, PT, R0, 0x2, !P5 ;  /* 0x000000020000780c */ /* 0x000fe40006fa5670 */
[----:B------:R-:W-:-:S06]  /*1350*/  LOP3.LUT R2, R101, 0x1f, RZ, 0xc0, !PT ;  /* 0x0000001f65027812 */ /* 0x000fcc00078ec0ff */
[----:B------:R-:W-:Y:S05]  /*1360*/  BRA.U UP1, `(.L_x_17) ;  /* 0x00000011016c7547 */ /* 0x000fea000b800000 */
[----:B------:R-:W1:Y:S01]  /*1370*/  LDCU UR13, c[0x0][0x38c] ;  /* 0x00007180ff0d77ac */ /* 0x000e620008000800 */
[----:B------:R-:W2:Y:S01]  /*1380*/  LDC R8, c[0x0][0x370] ;  /* 0x0000dc00ff087b82 */ /* 0x000ea20000000800 */
[----:B------:R-:W-:Y:S01]  /*1390*/  PLOP3.LUT P1, PT, PT, PT, UP2, 0x80, 0x8 ;  /* 0x000000000008781c */ /* 0x000fe20003f2f028 */
[----:B------:R-:W-:Y:S01]  /*13a0*/  IMAD.MOV.U32 R17, RZ, RZ, 0x1 ;  /* 0x00000001ff117424 */ /* 0x000fe200078e00ff */
[----:B------:R-:W-:Y:S01]  /*13b0*/  ISETP.EQ.OR P4, PT, R2, RZ, P5 ;  /* 0x000000ff0200720c */ /* 0x000fe20002f82670 */
[----:B------:R-:W-:Y:S01]  /*13c0*/  IMAD.MOV.U32 R16, RZ, RZ, RZ ;  /* 0x000000ffff107224 */ /* 0x000fe200078e00ff */
[----:B------:R-:W-:Y:S02]  /*13d0*/  PLOP3.LUT P1, PT, P1, PT, PT, 0x8, 0x80 ;  /* 0x000000000080781c */ /* 0x000fe40000f2e170 */
[----:B------:R-:W-:Y:S01]  /*13e0*/  CS2R R12, SRZ ;  /* 0x00000000000c7805 */ /* 0x000fe2000001ff00 */
[----:B------:R-:W-:Y:S01]  /*13f0*/  IMAD.MOV.U32 R11, RZ, RZ, 0x1 ;  /* 0x00000001ff0b7424 */ /* 0x000fe200078e00ff */
[----:B------:R-:W4:Y:S01]  /*1400*/  LDC R0, c[0x0][0x374] ;  /* 0x0000dd00ff007b82 */ /* 0x000f220000000800 */
[----:B------:R-:W2:Y:S01]  /*1410*/  LDCU.64 UR22, c[0x0][0x348] ;  /* 0x00006900ff1677ac */ /* 0x000ea20008000a00 */
[----:B------:R-:W-:Y:S01]  /*1420*/  UMOV UR6, URZ ;  /* 0x000000ff00067c82 */ /* 0x000fe20008000000 */
[----:B-1----:R-:W-:-:S04]  /*1430*/  UIADD3 UR5, UPT, UPT, UR13, 0x7f, URZ ;  /* 0x0000007f0d057890 */ /* 0x002fc8000fffe0ff */
[----:B------:R-:W-:-:S04]  /*1440*/  USHF.R.S32.HI UR4, URZ, 0x1f, UR5 ;  /* 0x0000001fff047899 */ /* 0x000fc80008011405 */
[----:B------:R-:W-:-:S04]  /*1450*/  ULEA.HI UR4, UR4, UR5, URZ, 0x7 ;  /* 0x0000000504047291 */ /* 0x000fc8000f8f38ff */
[----:B------:R-:W-:Y:S02]  /*1460*/  USHF.R.S32.HI UR15, URZ, 0x7, UR4 ;  /* 0x00000007ff0f7899 */ /* 0x000fe40008011404 */
[----:B------:R-:W-:Y:S02]  /*1470*/  UIADD3 UR4, UPT, UPT, UR13, -0x1, URZ ;  /* 0xffffffff0d047890 */ /* 0x000fe4000fffe0ff */
[----:B------:R-:W-:Y:S02]  /*1480*/  UISETP.LT.U32.AND UP0, UPT, UR15, 0x2, UPT ;  /* 0x000000020f00788c */ /* 0x000fe4000bf01070 */
[----:B------:R-:W-:Y:S02]  /*1490*/  UISETP.GE.U32.AND UP1, UPT, UR4, -0xff, UPT ;  /* 0xffffff010400788c */ /* 0x000fe4000bf26070 */
[----:B------:R-:W-:Y:S02]  /*14a0*/  USEL UR14, UR15, 0x2, UP0 ;  /* 0x000000020f0e7887 */ /* 0x000fe40008000000 */
[----:B------:R-:W-:-:S02]  /*14b0*/  UIADD3 UR13, UPT, UPT, UR13, 0xfe, URZ ;  /* 0x000000fe0d0d7890 */ /* 0x000fc4000fffe0ff */
[----:B------:R-:W-:Y:S02]  /*14c0*/  UIADD3 UR5, UPT, UPT, UR14, -0x1, URZ ;  /* 0xffffffff0e057890 */ /* 0x000fe4000fffe0ff */
[----:B------:R-:W-:-:S03]  /*14d0*/  UIADD3 UR7, UPT, UPT, UR15, -UR14, URZ ;  /* 0x8000000e0f077290 */ /* 0x000fc6000fffe0ff */
[----:B------:R-:W-:-:S04]  /*14e0*/  @UP1 UIADD3 UR5, UPT, UPT, UR14, URZ, URZ ;  /* 0x000000ff0e051290 */ /* 0x000fc8000fffe0ff */
[----:B--2---:R-:W-:-:S12]  /*14f0*/  UIADD3 UR5, UPT, UPT, UR5, 0x1, URZ ;  /* 0x0000000105057890 */ /* 0x004fd8000fffe0ff */
.L_x_35:
[----:B------:R-:W-:Y:S01]  /*1500*/  UISETP.NE.AND UP0, UPT, UR37, URZ, UPT ;  /* 0x000000ff2500728c */ /* 0x000fe2000bf05270 */
[----:B------:R-:W1:Y:S08]  /*1510*/  S2UR UR37, SR_CgaCtaId ;  /* 0x00000000002579c3 */ /* 0x000e700000008800 */
[----:B------:R-:W-:Y:S05]  /*1520*/  BRA.U UP0, `(.L_x_18) ;  /* 0x0000000100347547 */ /* 0x000fea000b800000 */
[----:B------:R-:W2:Y:S01]  /*1530*/  S2R R2, SR_CgaCtaId ;  /* 0x0000000000027919 */ /* 0x000ea20000008800 */
[----:B------:R-:W-:-:S04]  /*1540*/  MOV R3, 0x400 ;  /* 0x0000040000037802 */ /* 0x000fc80000000f00 */
[----:B--2---:R-:W-:Y:S02]  /*1550*/  LEA R2, R2, R3, 0x18 ;  /* 0x0000000302027211 */ /* 0x004fe400078ec0ff */
[----:B------:R-:W-:-:S03]  /*1560*/  SHF.L.U32 R3, R11, 0x1f, RZ ;  /* 0x0000001f0b037819 */ /* 0x000fc600000006ff */
[----:B------:R-:W-:-:S04]  /*1570*/  IMAD R2, R12, 0x8, R2 ;  /* 0x000000080c027824 */ /* 0x000fc800078e0202 */
[----:B------:R-:W2:Y:S02]  /*1580*/  SYNCS.PHASECHK.TRANS64.TRYWAIT P0, [R2+URZ+0xe0], R3 ;  /* 0x0000e003020075a7 */ /* 0x000ea400080011ff */
[----:B--2---:R-:W-:Y:S05]  /*1590*/  @!P0 BRA `(.L_x_19) ;  /* 0x0000007800a08947 */ /* 0x004fea0003800000 */
.L_x_129:
[----:B------:R-:W-:Y:S01]  /*15a0*/  VIADD R12, R12, 0x1 ;  /* 0x000000010c0c7836 */ /* 0x000fe20000000000 */
[----:B------:R2:W-:Y:S04]  /*15b0*/  SYNCS.ARRIVE.TRANS64.A1T0 RZ, [R2+URZ+0xd0], RZ ;  /* 0x0000d0ff02ff79a7 */ /* 0x0005e800081000ff */
[----:B------:R-:W-:-:S04]  /*15c0*/  ISETP.NE.AND P0, PT, R12, 0x2, PT ;  /* 0x000000020c00780c */ /* 0x000fc80003f05270 */
[----:B------:R-:W-:Y:S02]  /*15d0*/  SEL R12, R12, RZ, P0 ;  /* 0x000000ff0c0c7207 */ /* 0x000fe40000000000 */
[----:B--2---:R-:W-:-:S04]  /*15e0*/  SEL R2, RZ, 0x1, P0 ;  /* 0x00000001ff027807 */ /* 0x004fc80000000000 */
[----:B------:R-:W-:-:S07]  /*15f0*/  LOP3.LUT R11, R11, R2, RZ, 0x3c, !PT ;  /* 0x000000020b0b7212 */ /* 0x000fce00078e3cff */
.L_x_18:
[----:B------:R-:W-:Y:S01]  /*1600*/  UMOV UR4, 0x400 ;  /* 0x0000040000047882 */ /* 0x000fe20000000000 */
[----:B------:R-:W-:Y:S01]  /*1610*/  SHF.L.U32 R2, R17, 0x1f, RZ ;  /* 0x0000001f11027819 */ /* 0x000fe200000006ff */
[----:B-1----:R-:W-:Y:S01]  /*1620*/  ULEA UR4, UR37, UR4, 0x18 ;  /* 0x0000000425047291 */ /* 0x002fe2000f8ec0ff */
[----:B------:R-:W-:Y:S01]  /*1630*/  R2UR UR35, R15 ;  /* 0x000000000f2372ca */ /* 0x000fe200000e0000 */
[----:B------:R-:W-:Y:S01]  /*1640*/  UISETP.GE.U32.AND UP0, UPT, UR13, 0xff, UPT ;  /* 0x000000ff0d00788c */ /* 0x000fe2000bf06070 */
[----:B------:R-:W-:Y:S01]  /*1650*/  R2UR UR19, R14 ;  /* 0x000000000e1372ca */ /* 0x000fe200000e0000 */
[----:B------:R-:W-:Y:S01]  /*1660*/  ULEA UR8, UR6, UR4, 0x3 ;  /* 0x0000000406087291 */ /* 0x000fe2000f8e18ff */
[----:B------:R-:W-:-:S08]  /*1670*/  UMOV UR29, URZ ;  /* 0x000000ff001d7c82 */ /* 0x000fd00008000000 */
[----:B------:R1:W2:Y:S01]  /*1680*/  SYNCS.PHASECHK.TRANS64.TRYWAIT P0, [UR8+0x10], R2 ;  /* 0x00001002ff0075a7 */ /* 0x0002a20008001108 */
[----:B------:R-:W-:Y:S02]  /*1690*/  USHF.L.U32 UR35, UR35, 0x6, URZ ;  /* 0x0000000623237899 */ /* 0x000fe400080006ff */
[----:B------:R-:W-:Y:S01]  /*16a0*/  USHF.L.U32 UR19, UR19, 0x8, URZ ;  /* 0x0000000813137899 */ /* 0x000fe200080006ff */
[----:B------:R-:W-:Y:S11]  /*16b0*/  BRA.U !UP0, `(.L_x_20) ;  /* 0x0000000108d87547 */ /* 0x000ff6000b800000 */
[----:B------:R-:W-:Y:S01]  /*16c0*/  UMOV UR21, URZ ;  /* 0x000000ff00157c82 */ /* 0x000fe20008000000 */
[----:B------:R-:W-:-:S05]  /*16d0*/  UMOV UR42, UR6 ;  /* 0x00000006002a7c82 */ /* 0x000fca0008000000 */
.L_x_25:
[----:B-1----:R-:W-:Y:S01]  /*16e0*/  ULEA UR33, UR42, UR4, 0x3 ;  /* 0x000000042a217291 */ /* 0x002fe2000f8e18ff */
[----:B--2---:R-:W-:Y:S01]  /*16f0*/  @!P5 MOV R3, 0x14000 ;  /* 0x000140000003d802 */ /* 0x004fe20000000f00 */
[----:B--2---:R-:W-:Y:S10]  /*1700*/  @P0 BRA `(.L_x_21) ;  /* 0x00000000000c0947 */ /* 0x004ff40003800000 */
[----:B------:R-:W-:-:S04]  /*1710*/  SHF.L.U32 R4, R17, 0x1f, RZ ;  /* 0x0000001f11047819 */ /* 0x000fc800000006ff */
[----:B------:R-:W2:Y:S02]  /*1720*/  SYNCS.PHASECHK.TRANS64.TRYWAIT P0, [UR33+0x10], R4 ;  /* 0x00001004ff0075a7 */ /* 0x000ea40008001121 */
[----:B--2---:R-:W-:Y:S05]  /*1730*/  @!P0 BRA `(.L_x_22) ;  /* 0x00000078004c8947 */ /* 0x004fea0003800000 */
.L_x_21:
[----:B------:R2:W-:Y:S01]  /*1740*/  @!P5 SYNCS.ARRIVE.TRANS64 RZ, [UR33], R3 ;  /* 0x00000003ffffd9a7 */ /* 0x0005e20008000021 */
[----:B------:R-:W-:Y:S04]  /*1750*/  BSSY.RECONVERGENT B0, `(.L_x_23) ;  /* 0x0000003000007945 */ /* 0x000fe80003800200 */
[----:B------:R-:W-:Y:S05]  /*1760*/  @P4 BRA `(.L_x_24) ;  /* 0x0000000000044947 */ /* 0x000fea0003800000 */
[----:B------:R-:W-:Y:S05]  /*1770*/  BPT.TRAP 0x1 ;  /* 0x000000040000795c */ /* 0x000fea0000300000 */
.L_x_24:
[----:B------:R-:W-:Y:S05]  /*1780*/  BSYNC.RECONVERGENT B0 ;  /* 0x0000000000007941 */ /* 0x000fea0003800200 */
.L_x_23:
[----:B------:R-:W-:Y:S02]  /*1790*/  UIADD3 UR6, UPT, UPT, UR42, 0x1, URZ ;  /* 0x000000012a067890 */ /* 0x000fe4000fffe0ff */
[----:B------:R-:W-:Y:S02]  /*17a0*/  ULEA UR24, UR42, UR4, 0xe ;  /* 0x000000042a187291 */ /* 0x000fe4000f8e70ff */
[----:B------:R-:W-:Y:S02]  /*17b0*/  UISETP.NE.AND UP0, UPT, UR6, 0x2, UPT ;  /* 0x000000020600788c */ /* 0x000fe4000bf05270 */
[----:B------:R-:W-:Y:S02]  /*17c0*/  UIADD3 UR40, UP1, UPT, UR22, 0x80, URZ ;  /* 0x0000008016287890 */ /* 0x000fe4000ff3e0ff */
[----:B------:R-:W-:Y:S02]  /*17d0*/  USEL UR9, URZ, 0x1, UP0 ;  /* 0x00000001ff097887 */ /* 0x000fe40008000000 */
[----:B------:R-:W-:-:S02]  /*17e0*/  USEL UR6, UR6, URZ, UP0 ;  /* 0x000000ff06067287 */ /* 0x000fc40008000000 */
[----:B------:R-:W-:Y:S02]  /*17f0*/  USHF.L.U32 UR34, UR21, 0x7, URZ ;  /* 0x0000000715227899 */ /* 0x000fe400080006ff */
[----:B------:R-:W-:Y:S01]  /*1800*/  ULEA UR8, UR6, UR4, 0x3 ;  /* 0x0000000406087291 */ /* 0x000fe2000f8e18ff */
[----:B------:R-:W-:Y:S01]  /*1810*/  LOP3.LUT R17, R17, UR9, RZ, 0x3c, !PT ;  /* 0x0000000911117c12 */ /* 0x000fe2000f8e3cff */
[----:B------:R-:W-:Y:S02]  /*1820*/  UIADD3 UR38, UP0, UPT, UR22, 0x180, URZ ;  /* 0x0000018016267890 */ /* 0x000fe4000ff1e0ff */
[----:B------:R-:W-:Y:S01]  /*1830*/  UIADD3.X UR41, UPT, UPT, URZ, UR23, URZ, UP1, !UPT ;  /* 0x00000017ff297290 */ /* 0x000fe20008ffe4ff */
[----:B-1----:R-:W-:Y:S01]  /*1840*/  SHF.L.U32 R2, R17, 0x1f, RZ ;  /* 0x0000001f11027819 */ /* 0x002fe200000006ff */
[----:B------:R-:W-:Y:S02]  /*1850*/  UIADD3 UR32, UPT, UPT, UR24, 0x8800, URZ ;  /* 0x0000880018207890 */ /* 0x000fe4000fffe0ff */
[----:B------:R-:W-:Y:S01]  /*1860*/  UIADD3 UR26, UPT, UPT, UR34, 0x40, URZ ;  /* 0x00000040221a7890 */ /* 0x000fe2000fffe0ff */
[----:B------:R1:W1:Y:S01]  /*1870*/  SYNCS.PHASECHK.TRANS64.TRYWAIT P0, [UR8+0x10], R2 ;  /* 0x00001002ff0075a7 */ /* 0x0002620008001108 */
[----:B------:R-:W-:-:S02]  /*1880*/  ULEA UR8, UR42, UR4, 0x10 ;  /* 0x000000042a087291 */ /* 0x000fc4000f8e80ff */
[----:B------:R-:W-:Y:S02]  /*1890*/  UIADD3 UR24, UPT, UPT, UR24, 0xa800, URZ ;  /* 0x0000a80018187890 */ /* 0x000fe4000fffe0ff */
[----:B------:R-:W-:Y:S02]  /*18a0*/  UIADD3.X UR39, UPT, UPT, URZ, UR23, URZ, UP0, !UPT ;  /* 0x00000017ff277290 */ /* 0x000fe400087fe4ff */
[----:B------:R-:W-:Y:S02]  /*18b0*/  UIADD3 UR16, UPT, UPT, UR8, 0x10800, URZ ;  /* 0x0001080008107890 */ /* 0x000fe4000fffe0ff */
[----:B------:R-:W-:Y:S01]  /*18c0*/  UIADD3 UR8, UPT, UPT, UR8, 0x18800, URZ ;  /* 0x0001880008087890 */ /* 0x000fe2000fffe0ff */
[----:B------:R-:W-:Y:S01]  /*18d0*/  UMOV UR30, 0x0 ;  /* 0x00000000001e7882 */ /* 0x000fe20000000000 */
[----:B------:R-:W-:Y:S01]  /*18e0*/  UMOV UR31, 0x10000000 ;  /* 0x10000000001f7882 */ /* 0x000fe20000000000 */
[----:B------:R-:W-:Y:S01]  /*18f0*/  UMOV UR25, UR33 ;  /* 0x0000002100197c82 */ /* 0x000fe20008000000 */
[----:B------:R-:W-:Y:S01]  /*1900*/  UMOV UR27, UR35 ;  /* 0x00000023001b7c82 */ /* 0x000fe20008000000 */
[----:B------:R-:W-:Y:S01]  /*1910*/  UMOV UR28, UR36 ;  /* 0x00000024001c7c82 */ /* 0x000fe20008000000 */
[----:B------:R-:W-:Y:S01]  /*1920*/  UMOV UR17, UR33 ;  /* 0x0000002100117c82 */ /* 0x000fe20008000000 */
[----:B------:R-:W-:Y:S01]  /*1930*/  UMOV UR20, UR36 ;  /* 0x0000002400147c82 */ /* 0x000fe20008000000 */
[----:B------:R-:W-:Y:S01]  /*1940*/  UMOV UR18, UR34 ;  /* 0x0000002200127c82 */ /* 0x000fe20008000000 */
[----:B------:R1:W-:Y:S01]  /*1950*/  UTMALDG.3D [UR32], [UR40], desc[UR30] ;  /* 0x00001e20280075b4 */ /* 0x0003e20008011000 */
[----:B------:R-:W-:Y:S01]  /*1960*/  UMOV UR11, UR19 ;  /* 0x00000013000b7c82 */ /* 0x000fe20008000000 */
[----:B------:R-:W-:Y:S01]  /*1970*/  UMOV UR12, UR36 ;  /* 0x00000024000c7c82 */ /* 0x000fe20008000000 */
[----:B------:R-:W-:Y:S01]  /*1980*/  UMOV UR9, UR33 ;  /* 0x0000002100097c82 */ /* 0x000fe20008000000 */
[----:B------:R-:W-:Y:S01]  /*1990*/  UMOV UR10, UR26 ;  /* 0x0000001a000a7c82 */ /* 0x000fe20008000000 */
[----:B------:R-:W-:Y:S01]  /*19a0*/  UIADD3 UR21, UPT, UPT, UR21, 0x1, URZ ;  /* 0x0000000115157890 */ /* 0x000fe2000fffe0ff */
[----:B------:R-:W-:Y:S01]  /*19b0*/  UMOV UR29, UR5 ;  /* 0x00000005001d7c82 */ /* 0x000fe20008000000 */
[----:B------:R1:W-:Y:S02]  /*19c0*/  UTMALDG.3D [UR24], [UR40], desc[UR30] ;  /* 0x00001e18280075b4 */ /* 0x0003e40008011000 */
[----:B------:R-:W-:Y:S01]  /*19d0*/  UISETP.NE.AND UP0, UPT, UR21, UR5, UPT ;  /* 0x000000051500728c */ /* 0x000fe2000bf05270 */
[----:B------:R-:W-:Y:S01]  /*19e0*/  UMOV UR42, UR6 ;  /* 0x00000006002a7c82 */ /* 0x000fe20008000000 */
[----:B------:R1:W-:Y:S01]  /*19f0*/  UTMALDG.3D [UR16], [UR38], desc[UR30] ;  /* 0x00001e10260075b4 */ /* 0x0003e20008011000 */
[----:B------:R1:W-:Y:S06]  /*1a00*/  UTMALDG.3D [UR8], [UR38], desc[UR30] ;  /* 0x00001e08260075b4 */ /* 0x0003ec0008011000 */
[----:B------:R-:W-:Y:S05]  /*1a10*/  BRA.U UP0, `(.L_x_25) ;  /* 0xfffffffd00307547 */ /* 0x000fea000b83ffff */
.L_x_20:
[----:B-1----:R-:W-:Y:S01]  /*1a20*/  ULEA UR8, UR6, UR4, 0x3 ;  /* 0x0000000406087291 */ /* 0x002fe2000f8e18ff */
[----:B------:R-:W-:Y:S01]  /*1a30*/  SHF.L.U32 R2, R17, 0x1f, RZ ;  /* 0x0000001f11027819 */ /* 0x000fe200000006ff */
[----:B------:R-:W-:Y:S01]  /*1a40*/  @!P1 SYNCS.ARRIVE.TRANS64.A1T0 RZ, [UR4+0x68], RZ ;  /* 0x000068ffffff99a7 */ /* 0x000fe20008100004 */
[----:B------:R-:W-:-:S06]  /*1a50*/  UISETP.GT.AND UP0, UPT, UR15, UR14, UPT ;  /* 0x0000000e0f00728c */ /* 0x000fcc000bf04270 */
[----:B--2---:R1:W2:Y:S03]  /*1a60*/  SYNCS.PHASECHK.TRANS64.TRYWAIT P0, [UR8+0x10], R2 ;  /* 0x00001002ff0075a7 */ /* 0x0042a60008001108 */
[----:B------:R-:W-:Y:S05]  /*1a70*/  BRA.U !UP0, `(.L_x_26) ;  /* 0x0000000108d47547 */ /* 0x000fea000b800000 */
[----:B------:R-:W-:Y:S01]  /*1a80*/  UIADD3 UR21, UPT, UPT, UR7, UR29, URZ ;  /* 0x0000001d07157290 */ /* 0x000fe2000fffe0ff */
[----:B------:R-:W-:-:S11]  /*1a90*/  UMOV UR42, UR6 ;  /* 0x00000006002a7c82 */ /* 0x000fd60008000000 */
.L_x_31:
[----:B-1----:R-:W-:Y:S01]  /*1aa0*/  ULEA UR33, UR42, UR4, 0x3 ;  /* 0x000000042a217291 */ /* 0x002fe2000f8e18ff */
[----:B--2---:R-:W-:Y:S01]  /*1ab0*/  @!P5 MOV R3, 0x14000 ;  /* 0x000140000003d802 */ /* 0x004fe20000000f00 */
[----:B--2---:R-:W-:Y:S10]  /*1ac0*/  @P0 BRA `(.L_x_27) ;  /* 0x00000000000c0947 */ /* 0x004ff40003800000 */
[----:B------:R-:W-:-:S04]  /*1ad0*/  SHF.L.U32 R4, R17, 0x1f, RZ ;  /* 0x0000001f11047819 */ /* 0x000fc800000006ff */
[----:B------:R-:W2:Y:S02]  /*1ae0*/  SYNCS.PHASECHK.TRANS64.TRYWAIT P0, [UR33+0x10], R4 ;  /* 0x00001004ff0075a7 */ /* 0x000ea40008001121 */
[----:B--2---:R-:W-:Y:S05]  /*1af0*/  @!P0 BRA `(.L_x_28) ;  /* 0x0000007400748947 */ /* 0x004fea0003800000 */
.L_x_27:
[----:B------:R2:W-:Y:S01]  /*1b00*/  @!P5 SYNCS.ARRIVE.TRANS64 RZ, [UR33], R3 ;  /* 0x00000003ffffd9a7 */ /* 0x0005e20008000021 */
[----:B------:R-:W-:Y:S04]  /*1b10*/  BSSY.RECONVERGENT B0, `(.L_x_29) ;  /* 0x0000003000007945 */ /* 0x000fe80003800200 */
[----:B------:R-:W-:Y:S05]  /*1b20*/  @P4 BRA `(.L_x_30) ;  /* 0x0000000000044947 */ /* 0x000fea0003800000 */
[----:B------:R-:W-:Y:S05]  /*1b30*/  BPT.TRAP 0x1 ;  /* 0x000000040000795c */ /* 0x000fea0000300000 */
.L_x_30:
[----:B------:R-:W-:Y:S05]  /*1b40*/  BSYNC.RECONVERGENT B0 ;  /* 0x0000000000007941 */ /* 0x000fea0003800200 */
.L_x_29:
        /* <DEDUP_REMOVED lines=32> */
[----:B------:R-:W-:Y:S01]  /*1d50*/  UMOV UR10, UR26 ;  /* 0x0000001a000a7c82 */ /* 0x000fe20008000000 */
[----:B------:R-:W-:Y:S01]  /*1d60*/  UIADD3 UR29, UPT, UPT, UR29, 0x1, URZ ;  /* 0x000000011d1d7890 */ /* 0x000fe2000fffe0ff */
[----:B------:R1:W-:Y:S01]  /*1d70*/  UTMALDG.3D [UR24], [UR40], desc[UR30] ;  /* 0x00001e18280075b4 */ /* 0x0003e20008011000 */
[----:B------:R-:W-:-:S02]  /*1d80*/  UMOV UR42, UR6 ;  /* 0x00000006002a7c82 */ /* 0x000fc40008000000 */
[----:B------:R-:W-:Y:S01]  /*1d90*/  UISETP.NE.AND UP0, UPT, UR29, UR21, UPT ;  /* 0x000000151d00728c */ /* 0x000fe2000bf05270 */
[----:B------:R1:W-:Y:S01]  /*1da0*/  UTMALDG.3D [UR16], [UR38], desc[UR30] ;  /* 0x00001e10260075b4 */ /* 0x0003e20008011000 */
[----:B------:R1:W-:Y:S07]  /*1db0*/  UTMALDG.3D [UR8], [UR38], desc[UR30] ;  /* 0x00001e08260075b4 */ /* 0x0003ee0008011000 */
[----:B------:R-:W-:Y:S05]  /*1dc0*/  BRA.U UP0, `(.L_x_31) ;  /* 0xfffffffd00347547 */ /* 0x000fea000b83ffff */
.L_x_26:
[C---:B-1----:R-:W-:Y:S01]  /*1dd0*/  LEA R2, R16.reuse, UR4, 0x3 ;  /* 0x0000000410027c11 */ /* 0x042fe2000f8e18ff */
[----:B------:R-:W-:Y:S01]  /*1de0*/  NOP ;  /* 0x0000000000007918 */ /* 0x000fe20000000000 */
[----:B--2---:R-:W-:Y:S02]  /*1df0*/  SHF.L.U32 R3, R13, 0x1f, RZ ;  /* 0x0000001f0d037819 */ /* 0x004fe400000006ff */
[----:B------:R-:W-:Y:S02]  /*1e00*/  LEA R4, R16, UR4, 0x4 ;  /* 0x0000000410047c11 */ /* 0x000fe4000f8e20ff */
[----:B------:R-:W1:Y:S02]  /*1e10*/  SYNCS.PHASECHK.TRANS64.TRYWAIT P0, [R2+URZ+0x70], R3 ;  /* 0x00007003020075a7 */ /* 0x000e6400080011ff */
[----:B-1----:R-:W-:Y:S05]  /*1e20*/  @!P0 BRA `(.L_x_32) ;  /* 0x0000007000c08947 */ /* 0x002fea0003800000 */
.L_x_132:
[----:B------:R-:W2:Y:S01]  /*1e30*/  LDS.128 R4, [R4+0x100] ;  /* 0x0001000004047984 */ /* 0x000ea20000000c00 */
[----:B---3--:R-:W-:Y:S01]  /*1e40*/  ISETP.GE.AND P0, PT, R40, 0x1, PT ;  /* 0x000000012800780c */ /* 0x008fe20003f06270 */
[----:B-1----:R-:W-:Y:S01]  /*1e50*/  VIADD R2, R2, 0x80 ;  /* 0x0000008002027836 */ /* 0x002fe20000000000 */
[----:B------:R-:W-:Y:S01]  /*1e60*/  @!PT LDS RZ, [RZ] ;  /* 0x00000000fffff984 */ /* 0x000fe20000000800 */
[----:B------:R-:W-:Y:S01]  /*1e70*/  @!PT LDS RZ, [RZ] ;  /* 0x00000000fffff984 */ /* 0x000fe20000000800 */
[----:B------:R-:W-:Y:S01]  /*1e80*/  @!PT LDS RZ, [RZ] ;  /* 0x00000000fffff984 */ /* 0x000fe20000000800 */
[----:B------:R-:W-:Y:S01]  /*1e90*/  @!PT LDS RZ, [RZ] ;  /* 0x00000000fffff984 */ /* 0x000fe20000000800 */
[----:B------:R1:W-:Y:S06]  /*1ea0*/  MEMBAR.ALL.CTA ;  /* 0x0000000000007992 */ /* 0x0003ec0000008000 */
[----:B-1----:R-:W1:Y:S01]  /*1eb0*/  FENCE.VIEW.ASYNC.S ;  /* 0x00000000000073c6 */ /* 0x002e620000000000 */
[----:B------:R-:W-:-:S04]  /*1ec0*/  PRMT R2, RZ, 0x654, R2 ;  /* 0x00000654ff027816 */ /* 0x000fc80000000002 */
[----:B-1----:R1:W-:Y:S01]  /*1ed0*/  SYNCS.ARRIVE.TRANS64.RED.A1T0 RZ, [R2+URZ], RZ ;  /* 0x000000ff02ff79a7 */ /* 0x0023e200081004ff */
[----:B--2---:R-:W-:-:S13]  /*1ee0*/  LOP3.LUT P2, RZ, R6, 0x1, RZ, 0xc0, !PT ;  /* 0x0000000106ff7812 */ /* 0x004fda000784c0ff */
[----:B------:R-:W-:Y:S01]  /*1ef0*/  @P2 SHF.R.U32.HI R3, RZ, 0x10, R5 ;  /* 0x00000010ff032819 */ /* 0x000fe20000011605 */
[----:B------:R-:W-:Y:S01]  /*1f00*/  VOTEU.ANY UP0, P2 ;  /* 0x0000000000ff7886 */ /* 0x000fe20001000100 */
[----:B------:R-:W-:Y:S02]  /*1f10*/  @P2 MOV R10, R4 ;  /* 0x00000004000a2202 */ /* 0x000fe40000000f00 */
[----:B------:R-:W-:Y:S02]  /*1f20*/  @P2 R2UR.BROADCAST UR8, R3 ;  /* 0x00000000030822ca */ /* 0x000fe400008e0000 */
[----:B------:R-:W-:-:S11]  /*1f30*/  @P2 LOP3.LUT R9, R5, 0xffff, RZ, 0xc0, !PT ;  /* 0x0000ffff05092812 */ /* 0x000fd600078ec0ff */
[----:B------:R-:W-:Y:S01]  /*1f40*/  @UP0 UMOV UR36, UR8 ;  /* 0x0000000800240c82 */ /* 0x000fe20008000000 */
[----:B-1----:R-:W-:Y:S05]  /*1f50*/  @!P0 BRA `(.L_x_33) ;  /* 0x0000000000b88947 */ /* 0x002fea0003800000 */
[----:B------:R-:W4:Y:S01]  /*1f60*/  LDC.64 R4, c[0x0][0xb18] ;  /* 0x0002c600ff047b82 */ /* 0x000f220000000a00 */
[----:B------:R-:W-:-:S07]  /*1f70*/  ISETP.NE.AND P3, PT, R40, 0x1, PT ;  /* 0x000000012800780c */ /* 0x000fce0003f65270 */
[----:B------:R-:W1:Y:S08]  /*1f80*/  LDC.64 R6, c[0x0][0xb10] ;  /* 0x0002c400ff067b82 */ /* 0x000e700000000a00 */
[----:B------:R-:W2:Y:S08]  /*1f90*/  LDC R14, c[0x0][0xb20] ;  /* 0x0002c800ff0e7b82 */ /* 0x000eb00000000800 */
[----:B------:R-:W3:Y:S01]  /*1fa0*/  LDC R15, c[0x0][0xb0c] ;  /* 0x0002c300ff0f7b82 */ /* 0x000ee20000000800 */
[----:B----4-:R-:W-:Y:S01]  /*1fb0*/  IMAD.HI.U32 R19, R0, R5, RZ ;  /* 0x0000000500137227 */ /* 0x010fe200078e00ff */
[----:B------:R-:W-:-:S03]  /*1fc0*/  ISETP.NE.AND P0, PT, R4, 0x1, PT ;  /* 0x000000010400780c */ /* 0x000fc60003f05270 */
[----:B------:R-:W-:-:S03]  /*1fd0*/  IMAD.HI.U32 R5, R9, R5, RZ ;  /* 0x0000000509057227 */ /* 0x000fc600078e00ff */
[----:B------:R-:W4:Y:S01]  /*1fe0*/  LDC.64 R2, c[0x0][0xb28] ;  /* 0x0002ca00ff027b82 */ /* 0x000f220000000a00 */
[----:B-1----:R-:W-:-:S04]  /*1ff0*/  IMAD.HI.U32 R20, R8, R6, RZ ;  /* 0x0000000608147227 */ /* 0x002fc800078e00ff */
[----:B------:R-:W-:Y:S01]  /*2000*/  IMAD.HI.U32 R21, R10, R6, RZ ;  /* 0x000000060a157227 */ /* 0x000fe200078e00ff */
[----:B------:R-:W-:Y:S02]  /*2010*/  SHF.R.U32.HI R20, RZ, R7, R20 ;  /* 0x00000007ff147219 */ /* 0x000fe40000011614 */
[-C--:B--2---:R-:W-:Y:S02]  /*2020*/  SHF.R.U32.HI R19, RZ, R14.reuse, R19 ;  /* 0x0000000eff137219 */ /* 0x084fe40000011613 */
[----:B------:R-:W-:Y:S02]  /*2030*/  SHF.R.U32.HI R5, RZ, R14, R5 ;  /* 0x0000000eff057219 */ /* 0x000fe40000011605 */
[----:B------:R-:W-:Y:S02]  /*2040*/  SEL R19, R0, R19, !P0 ;  /* 0x0000001300137207 */ /* 0x000fe40004000000 */
[----:B------:R-:W-:Y:S02]  /*2050*/  SHF.R.U32.HI R21, RZ, R7, R21 ;  /* 0x00000007ff157219 */ /* 0x000fe40000011615 */
[----:B---3--:R-:W-:-:S02]  /*2060*/  ISETP.NE.AND P1, PT, R15, 0x1, PT ;  /* 0x000000010f00780c */ /* 0x008fc40003f25270 */
[----:B------:R-:W-:Y:S02]  /*2070*/  SEL R5, R9, R5, !P0 ;  /* 0x0000000509057207 */ /* 0x000fe40004000000 */
[----:B------:R-:W-:Y:S02]  /*2080*/  SEL R20, R8, R20, !P1 ;  /* 0x0000001408147207 */ /* 0x000fe40004800000 */
[----:B------:R-:W-:Y:S01]  /*2090*/  SEL R21, R10, R21, !P1 ;  /* 0x000000150a157207 */ /* 0x000fe20004800000 */
[----:B----4-:R-:W-:-:S04]  /*20a0*/  IMAD.HI.U32 R18, R19, R2, RZ ;  /* 0x0000000213127227 */ /* 0x010fc800078e00ff */
        /* <DEDUP_REMOVED lines=10> */
[----:B------:R-:W-:-:S04]  /*2150*/  @!P0 IMAD.HI.U32 R7, R21, R2, RZ ;  /* 0x0000000215078227 */ /* 0x000fc800078e00ff */
[----:B------:R-:W-:Y:S01]  /*2160*/  IMAD.MOV R2, RZ, RZ, -R6 ;  /* 0x000000ffff027224 */ /* 0x000fe200078e0a06 */
[----:B------:R-:W-:Y:S02]  /*2170*/  @!P0 SHF.R.U32.HI R3, RZ, R3, R7 ;  /* 0x00000003ff038219 */ /* 0x000fe40000011607 */
[----:B------:R-:W-:Y:S01]  /*2180*/  IADD3 R7, PT, PT, -R5, RZ, RZ ;  /* 0x000000ff05077210 */ /* 0x000fe20007ffe1ff */
[----:B------:R-:W-:Y:S01]  /*2190*/  IMAD R2, R40, R2, R5 ;  /* 0x0000000228027224 */ /* 0x000fe200078e0205 */
        /* <DEDUP_REMOVED lines=10> */
.L_x_33:
[----:B------:R-:W1:Y:S02]  /*2240*/  LDCU UR8, c[0x0][0xb30] ;  /* 0x00016600ff0877ac */ /* 0x000e640008000800 */
[----:B-1----:R-:W-:-:S09]  /*2250*/  UISETP.NE.AND UP0, UPT, UR8, 0x1, UPT ;  /* 0x000000010800788c */ /* 0x002fd2000bf05270 */
[----:B------:R-:W-:Y:S05]  /*2260*/  BRA.U UP0, `(.L_x_34) ;  /* 0x0000000100407547 */ /* 0x000fea000b800000 */
[----:B------:R-:W1:Y:S08]  /*2270*/  LDC.64 R4, c[0x0][0xb10] ;  /* 0x0002c400ff047b82 */ /* 0x000e700000000a00 */
[----:B------:R-:W2:Y:S08]  /*2280*/  LDC.64 R2, c[0x0][0xb18] ;  /* 0x0002c600ff027b82 */ /* 0x000eb00000000a00 */
[----:B------:R-:W3:Y:S08]  /*2290*/  LDC R6, c[0x0][0xb20] ;  /* 0x0002c800ff067b82 */ /* 0x000ef00000000800 */
[----:B------:R-:W4:Y:S01]  /*22a0*/  LDC R7, c[0x0][0xb0c] ;  /* 0x0002c300ff077b82 */ /* 0x000f220000000800 */
[----:B-1----:R-:W-:-:S05]  /*22b0*/  IMAD.HI.U32 R4, R10, R4, RZ ;  /* 0x000000040a047227 */ /* 0x002fca00078e00ff */
[----:B------:R-:W-:Y:S01]  /*22c0*/  SHF.R.U32.HI R4, RZ, R5, R4 ;  /* 0x00000005ff047219 */ /* 0x000fe20000011604 */
[----:B--2---:R-:W-:Y:S01]  /*22d0*/  IMAD.HI.U32 R3, R9, R3, RZ ;  /* 0x0000000309037227 */ /* 0x004fe200078e00ff */
[----:B------:R-:W-:-:S04]  /*22e0*/  ISETP.NE.AND P0, PT, R2, 0x1, PT ;  /* 0x000000010200780c */ /* 0x000fc80003f05270 */
[----:B---3--:R-:W-:-:S04]  /*22f0*/  SHF.R.U32.HI R3, RZ, R6, R3 ;  /* 0x00000006ff037219 */ /* 0x008fc80000011603 */
[----:B------:R-:W-:Y:S02]  /*2300*/  SEL R3, R9, R3, !P0 ;  /* 0x0000000309037207 */ /* 0x000fe40004000000 */
[----:B----4-:R-:W-:-:S04]  /*2310*/  ISETP.NE.AND P1, PT, R7, 0x1, PT ;  /* 0x000000010700780c */ /* 0x010fc80003f25270 */
[----:B------:R-:W-:-:S05]  /*2320*/  SEL R4, R10, R4, !P1 ;  /* 0x000000040a047207 */ /* 0x000fca0004800000 */
[----:B------:R-:W-:Y:S02]  /*2330*/  IMAD.IADD R5, R3, 0x1, -R4 ;  /* 0x0000000103057824 */ /* 0x000fe400078e0a04 */
[----:B------:R-:W-:Y:S02]  /*2340*/  IMAD.IADD R3, R4, 0x1, -R3 ;  /* 0x0000000104037824 */ /* 0x000fe400078e0a03 */
[----:B------:R-:W-:Y:S02]  /*2350*/  IMAD R10, R5, R7, R10 ;  /* 0x00000007050a7224 */ /* 0x000fe400078e020a */
[----:B------:R-:W-:-:S07]  /*2360*/  IMAD R9, R3, R2, R9 ;  /* 0x0000000203097224 */ /* 0x000fce00078e0209 */
.L_x_34:
[----:B------:R-:W-:Y:S01]  /*2370*/  VIADD R16, R16, 0x1 ;  /* 0x0000000110107836 */ /* 0x000fe20000000000 */
[----:B------:R-:W-:Y:S01]  /*2380*/  PLOP3.LUT P1, PT, PT, PT, PT, 0x80, 0x8 ;  /* 0x000000000008781c */ /* 0x000fe20003f2f070 */
[----:B------:R-:W-:Y:S02]  /*2390*/  IMAD.IADD R15, R10, 0x1, R87 ;  /* 0x000000010a0f7824 */ /* 0x000fe400078e0257 */
[----:B------:R-:W-:Y:S01]  /*23a0*/  IMAD.IADD R14, R9, 0x1, R86 ;  /* 0x00000001090e7824 */ /* 0x000fe200078e0256 */
[----:B------:R-:W-:-:S04]  /*23b0*/  ISETP.NE.AND P0, PT, R16, 0x2, PT ;  /* 0x000000021000780c */ /* 0x000fc80003f05270 */
[----:B------:R-:W-:Y:S02]  /*23c0*/  SEL R2, RZ, 0x1, P0 ;  /* 0x00000001ff027807 */ /* 0x000fe40000000000 */
[----:B------:R-:W-:Y:S02]  /*23d0*/  SEL R16, R16, RZ, P0 ;  /* 0x000000ff10107207 */ /* 0x000fe40000000000 */
[----:B------:R-:W-:Y:S01]  /*23e0*/  LOP3.LUT R13, R13, R2, RZ, 0x3c, !PT ;  /* 0x000000020d0d7212 */ /* 0x000fe200078e3cff */
[----:B------:R-:W-:Y:S06]  /*23f0*/  @P2 BRA `(.L_x_35) ;  /* 0xfffffff000402947 */ /* 0x000fec000383ffff */
[----:B------:R-:W-:Y:S01]  /*2400*/  UIADD3 UR5, UPT, UPT, UR4, 0x10, URZ ;  /* 0x0000001004057890 */ /* 0x000fe2000fffe0ff */
[----:B------:R-:W-:-:S03]  /*2410*/  SHF.L.U32 R2, R17, 0x1f, RZ ;  /* 0x0000001f11027819 */ /* 0x000fc600000006ff */
[----:B------:R-:W-:-:S09]  /*2420*/  ULEA UR4, UR6, UR5, 0x3 ;  /* 0x0000000506047291 */ /* 0x000fd2000f8e18ff */
[----:B------:R-:W1:Y:S02]  /*2430*/  SYNCS.PHASECHK.TRANS64.TRYWAIT P0, [UR4], R2 ;  /* 0x00000002ff0075a7 */ /* 0x000e640008001104 */
[----:B-1----:R-:W-:Y:S05]  /*2440*/  @!P0 BRA `(.L_x_36) ;  /* 0x0000006c004c8947 */ /* 0x002fea0003800000 */
.L_x_134:
[----:B------:R-:W-:-:S04]  /*2450*/  UIADD3 UR6, UPT, UPT, UR6, 0x1, URZ ;  /* 0x0000000106067890 */ /* 0x000fc8000fffe0ff */
[----:B------:R-:W-:-:S04]  /*2460*/  UISETP.NE.AND UP0, UPT, UR6, 0x2, UPT ;  /* 0x000000020600788c */ /* 0x000fc8000bf05270 */
[----:B------:R-:W-:Y:S02]  /*2470*/  USEL UR4, URZ, 0x1, UP0 ;  /* 0x00000001ff047887 */ /* 0x000fe40008000000 */
[----:B------:R-:W-:-:S04]  /*2480*/  USEL UR6, UR6, URZ, UP0 ;  /* 0x000000ff06067287 */ /* 0x000fc80008000000 */
[----:B------:R-:W-:Y:S01]  /*2490*/  ULEA UR6, UR6, UR5, 0x3 ;  /* 0x0000000506067291 */ /* 0x000fe2000f8e18ff */
[----:B-1----:R-:W-:-:S04]  /*24a0*/  LOP3.LUT R2, R17, UR4, RZ, 0x3c, !PT ;  /* 0x0000000411027c12 */ /* 0x002fc8000f8e3cff */
[----:B------:R-:W-:Y:S01]  /*24b0*/  SHF.L.U32 R2, R2, 0x1f, RZ ;  /* 0x0000001f02027819 */ /* 0x000fe200000006ff */
[----:B----4-:R-:W-:-:S07]  /*24c0*/  IMAD.U32 R0, RZ, RZ, UR6 ;  /* 0x00000006ff007e24 */ /* 0x010fce000f8e00ff */
.L_x_37:
[----:B-1----:R1:W2:Y:S02]  /*24d0*/  SYNCS.PHASECHK.TRANS64.TRYWAIT P0, [R0+URZ], R2 ;  /* 0x00000002000075a7 */ /* 0x0022a400080011ff */
[----:B--2---:R-:W-:Y:S05]  /*24e0*/  @!P0 NANOSLEEP.SYNCS 0x989680 ;  /* 0x009896800000895d */ /* 0x004fea0003900000 */
[----:B------:R-:W2:Y:S02]  /*24f0*/  @!P0 SYNCS.PHASECHK.TRANS64 P0, [R0+URZ], R2 ;  /* 0x00000002000085a7 */ /* 0x000ea400080010ff */
[----:B--2---:R-:W-:Y:S05]  /*2500*/  @P0 EXIT ;  /* 0x000000000000094d */ /* 0x004fea0003800000 */
[----:B------:R-:W-:Y:S05]  /*2510*/  BRA `(.L_x_37) ;  /* 0xfffffffc00ec7947 */ /* 0x000fea000383ffff */
.L_x_17:
[----:B------:R-:W-:-:S04]  /*2520*/  UISETP.NE.AND UP1, UPT, UR37, URZ, UPT ;  /* 0x000000ff2500728c */ /* 0x000fc8000bf25270 */
[----:B------:R-:W-:-:S09]  /*2530*/  UISETP.NE.OR UP1, UPT, UR8, 0x1, UP1 ;  /* 0x000000010800788c */ /* 0x000fd20008f25670 */
[----:B------:R-:W-:Y:S05]  /*2540*/  BRA.U UP1, `(.L_x_38) ;  /* 0x0000000501487547 */ /* 0x000fea000b800000 */
[----:B------:R-:W-:Y:S01]  /*2550*/  ISETP.NE.AND P2, PT, R2, RZ, PT ;  /* 0x000000ff0200720c */ /* 0x000fe20003f45270 */
[----:B------:R-:W-:Y:S01]  /*2560*/  IMAD.MOV.U32 R12, RZ, RZ, 0x1 ;  /* 0x00000001ff0c7424 */ /* 0x000fe200078e00ff */
[----:B------:R-:W-:Y:S02]  /*2570*/  CS2R R10, SRZ ;  /* 0x00000000000a7805 */ /* 0x000fe4000001ff00 */
[----:B------:R-:W-:Y:S01]  /*2580*/  CS2R R8, SRZ ;  /* 0x0000000000087805 */ /* 0x000fe2000001ff00 */
[----:B------:R-:W-:Y:S01]  /*2590*/  UMOV UR4, 0x400 ;  /* 0x0000040000047882 */ /* 0x000fe20000000000 */
[----:B------:R-:W-:Y:S01]  /*25a0*/  UMOV UR6, URZ ;  /* 0x000000ff00067c82 */ /* 0x000fe20008000000 */
[----:B------:R-:W-:-:S12]  /*25b0*/  ULEA UR37, UR37, UR4, 0x18 ;  /* 0x0000000425257291 */ /* 0x000fd8000f8ec0ff */
.L_x_42:
[----:B------:R-:W-:Y:S02]  /*25c0*/  LEA R0, R8, UR37, 0x3 ;  /* 0x0000002508007c11 */ /* 0x000fe4000f8e18ff */
[----:B------:R-:W-:-:S03]  /*25d0*/  SHF.L.U32 R4, R9, 0x1f, RZ ;  /* 0x0000001f09047819 */ /* 0x000fc600000006ff */
[----:B------:R-:W-:Y:S01]  /*25e0*/  VIADD R5, R0, 0xe0 ;  /* 0x000000e000057836 */ /* 0x000fe20000000000 */
[----:B------:R-:W1:Y:S02]  /*25f0*/  SYNCS.PHASECHK.TRANS64.TRYWAIT P0, [R0+URZ+0xd0], R4 ;  /* 0x0000d004000075a7 */ /* 0x000e6400080011ff */
[----:B-1----:R-:W-:Y:S05]  /*2600*/  @!P0 BRA `(.L_x_39) ;  /* 0x0000006800f48947 */ /* 0x002fea0003800000 */
.L_x_135:
[----:B------:R-:W-:Y:S01]  /*2610*/  ULEA UR5, UR6, UR37, 0x3 ;  /* 0x0000002506057291 */ /* 0x000fe2000f8e18ff */
[----:B-1----:R-:W-:Y:S01]  /*2620*/  PRMT R0, RZ, 0x654, R5 ;  /* 0x00000654ff007816 */ /* 0x002fe20000000005 */
[----:B------:R-:W-:Y:S01]  /*2630*/  @!P2 IMAD.MOV.U32 R4, RZ, RZ, 0x10 ;  /* 0x00000010ff04a424 */ /* 0x000fe200078e00ff */
[----:B------:R-:W-:Y:S01]  /*2640*/  SHF.L.U32 R5, R12, 0x1f, RZ ;  /* 0x0000001f0c057819 */ /* 0x000fe200000006ff */
[----:B------:R-:W-:Y:S01]  /*2650*/  UIADD3 UR4, UPT, UPT, UR5, 0x70, URZ ;  /* 0x0000007005047890 */ /* 0x000fe2000fffe0ff */
[----:B------:R1:W-:Y:S05]  /*2660*/  SYNCS.ARRIVE.TRANS64.RED.A1T0 RZ, [R0+URZ], RZ ;  /* 0x000000ff00ff79a7 */ /* 0x0003ea00081004ff */
[----:B------:R-:W-:Y:S01]  /*2670*/  IMAD.U32 R6, RZ, RZ, UR4 ;  /* 0x00000004ff067e24 */ /* 0x000fe2000f8e00ff */
[----:B------:R-:W2:Y:S04]  /*2680*/  SYNCS.PHASECHK.TRANS64.TRYWAIT P0, [UR5+0x80], R5 ;  /* 0x00008005ff0075a7 */ /* 0x000ea80008001105 */
[----:B------:R-:W-:Y:S01]  /*2690*/  PRMT R6, R2, 0x654, R6 ;  /* 0x0000065402067816 */ /* 0x000fe20000000006 */
[----:B-12---:R-:W-:Y:S06]  /*26a0*/  @!P0 BRA `(.L_x_40) ;  /* 0x0000006800e08947 */ /* 0x006fec0003800000 */
.L_x_137:
[----:B------:R-:W-:Y:S01]  /*26b0*/  ULEA UR4, UR6, UR37, 0x4 ;  /* 0x0000002506047291 */ /* 0x000fe2000f8e20ff */
[----:B------:R-:W-:Y:S01]  /*26c0*/  SEL R3, R6, R3, !P2 ;  /* 0x0000000306037207 */ /* 0x000fe20005000000 */
[----:B------:R-:W-:Y:S01]  /*26d0*/  UIADD3 UR5, UPT, UPT, UR5, 0x70, URZ ;  /* 0x0000007005057890 */ /* 0x000fe2000fffe0ff */
[----:B-1----:R-:W-:Y:S01]  /*26e0*/  LEA R0, R11, UR37, 0x3 ;  /* 0x000000250b007c11 */ /* 0x002fe2000f8e18ff */
[----:B------:R-:W-:Y:S01]  /*26f0*/  UIADD3 UR4, UPT, UPT, UR4, 0x100, URZ ;  /* 0x0000010004047890 */ /* 0x000fe2000fffe0ff */
[----:B------:R1:W-:Y:S01]  /*2700*/  @!P2 SYNCS.ARRIVE.TRANS64.RED RZ, [R3+URZ], R4 ;  /* 0x0000000403ffa9a7 */ /* 0x0003e200080004ff */
[----:B------:R-:W-:Y:S01]  /*2710*/  UIADD3 UR6, UPT, UPT, UR6, 0x1, URZ ;  /* 0x0000000106067890 */ /* 0x000fe2000fffe0ff */
[----:B------:R-:W-:-:S03]  /*2720*/  VIADD R8, R8, 0x1 ;  /* 0x0000000108087836 */ /* 0x000fc60000000000 */
[----:B------:R-:W-:Y:S02]  /*2730*/  UISETP.NE.AND UP0, UPT, UR6, 0x2, UPT ;  /* 0x000000020600788c */ /* 0x000fe4000bf05270 */
[----:B------:R-:W-:Y:S01]  /*2740*/  ISETP.NE.AND P0, PT, R8, 0x2, PT ;  /* 0x000000020800780c */ /* 0x000fe20003f05270 */
[----:B------:R-:W-:Y:S06]  /*2750*/  UGETNEXTWORKID.BROADCAST [UR4], [UR5] ;  /* 0x00000000040073ca */ /* 0x000fec0008000100 */
[----:B------:R-:W-:Y:S02]  /*2760*/  USEL UR4, URZ, 0x1, UP0 ;  /* 0x00000001ff047887 */ /* 0x000fe40008000000 */
[----:B------:R-:W-:-:S04]  /*2770*/  USEL UR6, UR6, URZ, UP0 ;  /* 0x000000ff06067287 */ /* 0x000fc80008000000 */
[----:B------:R-:W-:Y:S02]  /*2780*/  LOP3.LUT R12, R12, UR4, RZ, 0x3c, !PT ;  /* 0x000000040c0c7c12 */ /* 0x000fe4000f8e3cff */
[----:B-1----:R-:W-:-:S04]  /*2790*/  SHF.L.U32 R4, R10, 0x1f, RZ ;  /* 0x0000001f0a047819 */ /* 0x002fc800000006ff */
[----:B------:R-:W1:Y:S02]  /*27a0*/  SYNCS.PHASECHK.TRANS64.TRYWAIT P1, [R0+URZ+0x70], R4 ;  /* 0x00007004000075a7 */ /* 0x000e6400080211ff */
[----:B-1----:R-:W-:Y:S05]  /*27b0*/  @!P1 BRA `(.L_x_41) ;  /* 0x0000006800b49947 */ /* 0x002fea0003800000 */
.L_x_138:
[C---:B-1----:R-:W-:Y:S01]  /*27c0*/  LEA R4, R11.reuse, UR37, 0x4 ;  /* 0x000000250b047c11 */ /* 0x042fe2000f8e20ff */
[----:B------:R-:W-:Y:S01]  /*27d0*/  VIADD R0, R0, 0x80 ;  /* 0x0000008000007836 */ /* 0x000fe20000000000 */
[----:B------:R-:W-:Y:S01]  /*27e0*/  SEL R8, R8, RZ, P0 ;  /* 0x000000ff08087207 */ /* 0x000fe20000000000 */
[----:B------:R-:W-:-:S03]  /*27f0*/  VIADD R11, R11, 0x1 ;  /* 0x000000010b0b7836 */ /* 0x000fc60000000000 */
[----:B------:R-:W1:Y:S01]  /*2800*/  LDS.128 R4, [R4+0x100] ;  /* 0x0001000004047984 */ /* 0x000e620000000c00 */
[----:B------:R-:W-:Y:S02]  /*2810*/  PRMT R0, RZ, 0x654, R0 ;  /* 0x00000654ff007816 */ /* 0x000fe40000000000 */
[C---:B------:R-:W-:Y:S01]  /*2820*/  ISETP.NE.AND P1, PT, R11.reuse, 0x2, PT ;  /* 0x000000020b00780c */ /* 0x040fe20003f25270 */
[----:B------:R-:W-:Y:S01]  /*2830*/  @!PT LDS RZ, [RZ] ;  /* 0x00000000fffff984 */ /* 0x000fe20000000800 */
[----:B------:R-:W-:Y:S01]  /*2840*/  @!PT LDS RZ, [RZ] ;  /* 0x00000000fffff984 */ /* 0x000fe20000000800 */
[----:B------:R-:W-:Y:S01]  /*2850*/  @!PT LDS RZ, [RZ] ;  /* 0x00000000fffff984 */ /* 0x000fe20000000800 */
[----:B------:R-:W-:Y:S01]  /*2860*/  @!PT LDS RZ, [RZ] ;  /* 0x00000000fffff984 */ /* 0x000fe20000000800 */
[----:B------:R2:W-:Y:S06]  /*2870*/  MEMBAR.ALL.CTA ;  /* 0x0000000000007992 */ /* 0x0005ec0000008000 */
[----:B--2---:R-:W2:Y:S01]  /*2880*/  FENCE.VIEW.ASYNC.S ;  /* 0x00000000000073c6 */ /* 0x004ea20000000000 */
[----:B------:R-:W-:Y:S01]  /*2890*/  SEL R11, R11, RZ, P1 ;  /* 0x000000ff0b0b7207 */ /* 0x000fe20000800000 */
[----:B--2---:R2:W-:Y:S01]  /*28a0*/  SYNCS.ARRIVE.TRANS64.RED.A1T0 RZ, [R0+URZ], RZ ;  /* 0x000000ff00ff79a7 */ /* 0x0045e200081004ff */
[----:B-1----:R-:W-:-:S02]  /*28b0*/  LOP3.LUT P3, RZ, R6, 0x1, RZ, 0xc0, !PT ;  /* 0x0000000106ff7812 */ /* 0x002fc4000786c0ff */
[----:B------:R-:W-:-:S04]  /*28c0*/  SEL R4, RZ, 0x1, P1 ;  /* 0x00000001ff047807 */ /* 0x000fc80000800000 */
[----:B------:R-:W-:Y:S02]  /*28d0*/  LOP3.LUT R10, R10, R4, RZ, 0x3c, !PT ;  /* 0x000000040a0a7212 */ /* 0x000fe400078e3cff */
[----:B--2---:R-:W-:-:S04]  /*28e0*/  SEL R0, RZ, 0x1, P0 ;  /* 0x00000001ff007807 */ /* 0x004fc80000000000 */
[----:B------:R-:W-:Y:S01]  /*28f0*/  LOP3.LUT R9, R9, R0, RZ, 0x3c, !PT ;  /* 0x0000000009097212 */ /* 0x000fe200078e3cff */
[----:B------:R-:W-:Y:S06]  /*2900*/  @P3 BRA `(.L_x_42) ;  /* 0xfffffffc002c3947 */ /* 0x000fec000383ffff */
[----:B------:R-:W-:Y:S01]  /*2910*/  ULEA UR5, UR6, UR37, 0x3 ;  /* 0x0000002506057291 */ /* 0x000fe2000f8e18ff */
[----:B------:R-:W-:-:S08]  /*2920*/  SHF.L.U32 R2, R12, 0x1f, RZ ;  /* 0x0000001f0c027819 */ /* 0x000fd000000006ff */
[----:B------:R-:W1:Y:S02]  /*2930*/  SYNCS.PHASECHK.TRANS64 P0, [UR5+0x80], R2 ;  /* 0x00008002ff0075a7 */ /* 0x000e640008001005 */
[----:B-1----:R-:W-:Y:S05]  /*2940*/  @P0 BRA `(.L_x_43) ;  /* 0x0000000000080947 */ /* 0x002fea0003800000 */
[----:B------:R-:W1:Y:S02]  /*2950*/  SYNCS.PHASECHK.TRANS64.TRYWAIT P0, [UR5+0x80], R2 ;  /* 0x00008002ff0075a7 */ /* 0x000e640008001105 */
[----:B-1----:R-:W-:Y:S05]  /*2960*/  @!P0 BRA `(.L_x_44) ;  /* 0x00000068005c8947 */ /* 0x002fea0003800000 */
.L_x_43:
[----:B------:R-:W-:-:S04]  /*2970*/  UIADD3 UR4, UPT, UPT, UR6, 0x1, URZ ;  /* 0x0000000106047890 */ /* 0x000fc8000fffe0ff */
[----:B------:R-:W-:-:S04]  /*2980*/  UISETP.NE.AND UP0, UPT, UR4, 0x2, UPT ;  /* 0x000000020400788c */ /* 0x000fc8000bf05270 */
[----:B------:R-:W-:Y:S02]  /*2990*/  USEL UR7, URZ, 0x1, UP0 ;  /* 0x00000001ff077887 */ /* 0x000fe40008000000 */
[----:B------:R-:W-:-:S04]  /*29a0*/  USEL UR4, UR4, URZ, UP0 ;  /* 0x000000ff04047287 */ /* 0x000fc80008000000 */
[----:B------:R-:W-:Y:S01]  /*29b0*/  ULEA UR4, UR4, UR37, 0x3 ;  /* 0x0000002504047291 */ /* 0x000fe2000f8e18ff */
[----:B-1----:R-:W-:-:S04]  /*29c0*/  LOP3.LUT R2, R12, UR7, RZ, 0x3c, !PT ;  /* 0x000000070c027c12 */ /* 0x002fc8000f8e3cff */
[----:B------:R-:W-:-:S04]  /*29d0*/  SHF.L.U32 R0, R2, 0x1f, RZ ;  /* 0x0000001f02007819 */ /* 0x000fc800000006ff */
[----:B------:R-:W1:Y:S02]  /*29e0*/  SYNCS.PHASECHK.TRANS64 P0, [UR4+0x80], R0 ;  /* 0x00008000ff0075a7 */ /* 0x000e640008001004 */
[----:B-1----:R-:W-:Y:S05]  /*29f0*/  @P0 EXIT ;  /* 0x000000000000094d */ /* 0x002fea0003800000 */
[----:B------:R-:W-:Y:S02]  /*2a00*/  SHF.L.U32 R2, R2, 0x1f, RZ ;  /* 0x0000001f02027819 */ /* 0x000fe400000006ff */
[----:B------:R-:W-:-:S07]  /*2a10*/  MOV R0, UR4 ;  /* 0x0000000400007c02 */ /* 0x000fce0008000f00 */
.L_x_45:
[----:B-1----:R1:W2:Y:S02]  /*2a20*/  SYNCS.PHASECHK.TRANS64.TRYWAIT P0, [R0+URZ+0x80], R2 ;  /* 0x00008002000075a7 */ /* 0x0022a400080011ff */
[----:B--2---:R-:W-:Y:S05]  /*2a30*/  @!P0 NANOSLEEP.SYNCS 0x989680 ;  /* 0x009896800000895d */ /* 0x004fea0003900000 */
[----:B------:R-:W2:Y:S02]  /*2a40*/  @!P0 SYNCS.PHASECHK.TRANS64 P0, [R0+URZ+0x80], R2 ;  /* 0x00008002000085a7 */ /* 0x000ea400080010ff */
[----:B--2---:R-:W-:Y:S05]  /*2a50*/  @P0 EXIT ;  /* 0x000000000000094d */ /* 0x004fea0003800000 */
[----:B------:R-:W-:Y:S05]  /*2a60*/  BRA `(.L_x_45) ;  /* 0xfffffffc00ec7947 */ /* 0x000fea000383ffff */
.L_x_38:
[----:B------:R-:W-:-:S09]  /*2a70*/  UISETP.NE.AND UP1, UPT, UR8, URZ, UPT ;  /* 0x000000ff0800728c */ /* 0x000fd2000bf25270 */
[----:B------:R-:W-:Y:S05]  /*2a80*/  BRA.U UP1, `(.L_x_46) ;  /* 0x00000011013c7547 */ /* 0x000fea000b800000 */
[----:B------:R-:W-:Y:S01]  /*2a90*/  UMOV UR4, 0x40 ;  /* 0x0000004000047882 */ /* 0x000fe20000000000 */
[----:B------:R-:W-:Y:S01]  /*2aa0*/  NOP ;  /* 0x0000000000007918 */ /* 0x000fe20000000000 */
[----:B------:R-:W-:Y:S01]  /*2ab0*/  ULEA UR4, UR37, UR4, 0x18 ;  /* 0x0000000425047291 */ /* 0x000fe2000f8ec0ff */
[----:B------:R-:W-:Y:S02]  /*2ac0*/  UMOV UR5, 0x400 ;  /* 0x0000040000057882 */ /* 0x000fe40000000000 */
[----:B------:R-:W-:-:S06]  /*2ad0*/  ULEA UR37, UR37, UR5, 0x18 ;  /* 0x0000000525257291 */ /* 0x000fcc000f8ec0ff */
[----:B------:R-:W1:Y:S02]  /*2ae0*/  LDS.U8 R0, [UR4+0x1c] ;  /* 0x00001c04ff007984 */ /* 0x000e640008000000 */
[----:B-1----:R-:W-:-:S13]  /*2af0*/  ISETP.NE.AND P0, PT, R0, RZ, PT ;  /* 0x000000ff0000720c */ /* 0x002fda0003f05270 */
[----:B------:R-:W-:Y:S05]  /*2b00*/  @P0 BRA `(.L_x_47) ;  /* 0x0000000000580947 */ /* 0x000fea0003800000 */
[----:B------:R-:W-:-:S13]  /*2b10*/  ELECT P0, URZ, PT ;  /* 0x0000000000ff782f */ /* 0x000fda0003800000 */
[----:B------:R-:W-:Y:S05]  /*2b20*/  @!P0 BRA `(.L_x_48) ;  /* 0x0000000000608947 */ /* 0x000fea0003800000 */
[----:B------:R-:W-:Y:S01]  /*2b30*/  UMOV UR5, 0x10 ;  /* 0x0000001000057882 */ /* 0x000fe20000000000 */
[----:B------:R-:W-:Y:S01]  /*2b40*/  HFMA2 R0, -RZ, RZ, 0, 5.9604644775390625e-08 ;  /* 0x00000001ff007431 */ /* 0x000fe200000001ff */
[----:B------:R-:W-:-:S03]  /*2b50*/  MOV R2, 0xffff ;  /* 0x0000ffff00027802 */ /* 0x000fc60000000f00 */
[----:B------:R-:W-:Y:S04]  /*2b60*/  DEPBAR.LE SB1, 0x36 ;  /* 0x00009d800000791a */ /* 0x000fe80000000000 */
[----:B------:R-:W1:Y:S02]  /*2b70*/  UTCATOMSWS.FIND_AND_SET.ALIGN UP0, UR5, UR5 ;  /* 0x00000005000575e3 */ /* 0x000e640008000800 */
[----:B-1----:R-:W-:Y:S01]  /*2b80*/  MOV R3, UR5 ;  /* 0x0000000500037c02 */ /* 0x002fe20008000f00 */
[----:B------:R-:W-:Y:S06]  /*2b90*/  BRA.U UP0, `(.L_x_49) ;  /* 0x0000000100187547 */ /* 0x000fec000b800000 */
.L_x_50:
[----:B------:R-:W-:Y:S05]  /*2ba0*/  NANOSLEEP 0x64 ;  /* 0x000000640000795d */ /* 0x000fea0003800000 */
[----:B------:R-:W-:-:S05]  /*2bb0*/  UMOV UR5, 0x10 ;  /* 0x0000001000057882 */ /* 0x000fca0000000000 */
[----:B------:R-:W-:Y:S04]  /*2bc0*/  DEPBAR.LE SB1, 0x36 ;  /* 0x00009d800000791a */ /* 0x000fe80000000000 */
[----:B------:R-:W1:Y:S02]  /*2bd0*/  UTCATOMSWS.FIND_AND_SET.ALIGN UP0, UR5, UR5 ;  /* 0x00000005000575e3 */ /* 0x000e640008000800 */
[----:B-1----:R-:W-:Y:S01]  /*2be0*/  MOV R3, UR5 ;  /* 0x0000000500037c02 */ /* 0x002fe20008000f00 */
[----:B------:R-:W-:Y:S05]  /*2bf0*/  BRA.U !UP0, `(.L_x_50) ;  /* 0xfffffffd08e87547 */ /* 0x000fea000b83ffff */
.L_x_49:
[-C--:B------:R-:W-:Y:S02]  /*2c00*/  SHF.L.U32 R2, R2, R3.reuse, RZ ;  /* 0x0000000302027219 */ /* 0x080fe400000006ff */
[----:B------:R-:W-:Y:S01]  /*2c10*/  SHF.L.U32 R0, R0, R3, RZ ;  /* 0x0000000300007219 */ /* 0x000fe200000006ff */
[----:B------:R-:W-:Y:S02]  /*2c20*/  IMAD.SHL.U32 R3, R3, 0x20, RZ ;  /* 0x0000002003037824 */ /* 0x000fe400078e00ff */
[----:B------:R1:W-:Y:S04]  /*2c30*/  ATOMS.OR RZ, [UR4+0x14], R2 ;  /* 0x00001402ffff798c */ /* 0x0003e8000b000004 */
[----:B------:R1:W-:Y:S04]  /*2c40*/  ATOMS.OR RZ, [UR4+0x18], R0 ;  /* 0x00001800ffff798c */ /* 0x0003e8000b000004 */
[----:B------:R1:W-:Y:S01]  /*2c50*/  STS [UR37+0x120], R3 ;  /* 0x00012003ff007988 */ /* 0x0003e20008000825 */
[----:B------:R-:W-:Y:S05]  /*2c60*/  BRA `(.L_x_48) ;  /* 0x0000000000107947 */ /* 0x000fea0003800000 */
.L_x_47:
[----:B------:R-:W-:Y:S02]  /*2c70*/  MOV R0, 0xffffffff ;  /* 0xffffffff00007802 */ /* 0x000fe40000000f00 */
[----:B------:R-:W-:-:S03]  /*2c80*/  MOV R2, 0x2cb0 ;  /* 0x00002cb000027802 */ /* 0x000fc60000000f00 */
[----:B------:R1:W-:Y:S04]  /*2c90*/  STS [UR37+0x120], R0 ;  /* 0x00012000ff007988 */ /* 0x0003e80008000825 */
[----:B-1-3-5:R-:W-:Y:S05]  /*2ca0*/  CALL.REL.NOINC `($__internal_1_$__cuda_sm10x_tcgen05_guardrail_trap_phase_invalid_during_alloc) ;  /* 0x0000006c00a47944 */ /* 0x02afea0003c00000 */
.L_x_48:
[----:B------:R-:W-:Y:S05]  /*2cb0*/  WARPSYNC.ALL ;  /* 0x0000000000007948 */ /* 0x000fea0003800000 */
[----:B------:R-:W2:Y:S01]  /*2cc0*/  S2UR UR5, SR_CgaCtaId ;  /* 0x00000000000579c3 */ /* 0x000ea20000008800 */
[----:B------:R-:W-:Y:S01]  /*2cd0*/  UMOV UR4, 0x400 ;  /* 0x0000040000047882 */ /* 0x000fe20000000000 */
[----:B------:R-:W-:-:S06]  /*2ce0*/  NOP ;  /* 0x0000000000007918 */ /* 0x000fcc0000000000 */
[----:B------:R-:W-:Y:S06]  /*2cf0*/  BAR.ARV 0x6, 0xa0 ;  /* 0x0182800000007b1d */ /* 0x000fec0000002000 */
[----:B------:R-:W4:Y:S01]  /*2d00*/  LDCU UR7, c[0x0][0x38c] ;  /* 0x00007180ff0777ac */ /* 0x000f220008000800 */
[----:B------:R-:W-:Y:S01]  /*2d10*/  IMAD.MOV.U32 R11, RZ, RZ, 0x1 ;  /* 0x00000001ff0b7424 */ /* 0x000fe200078e00ff */
[----:B------:R-:W-:Y:S01]  /*2d20*/  CS2R R8, SRZ ;  /* 0x0000000000087805 */ /* 0x000fe2000001ff00 */
[----:B------:R-:W-:Y:S01]  /*2d30*/  IMAD.MOV.U32 R10, RZ, RZ, RZ ;  /* 0x000000ffff0a7224 */ /* 0x000fe200078e00ff */
[----:B------:R-:W3:Y:S01]  /*2d40*/  LDCU UR6, c[0x0][0x38c] ;  /* 0x00007180ff0677ac */ /* 0x000ee20008000800 */
[----:B------:R-:W-:Y:S01]  /*2d50*/  UMOV UR15, URZ ;  /* 0x000000ff000f7c82 */ /* 0x000fe20008000000 */
[----:B------:R-:W-:Y:S01]  /*2d60*/  UMOV UR14, URZ ;  /* 0x000000ff000e7c82 */ /* 0x000fe20008000000 */
[----:B--2---:R-:W-:Y:S01]  /*2d70*/  ULEA UR5, UR5, UR4, 0x18 ;  /* 0x0000000405057291 */ /* 0x004fe2000f8ec0ff */
[----:B------:R-:W-:Y:S01]  /*2d80*/  UMOV UR32, 0x0 ;  /* 0x0000000000207882 */ /* 0x000fe20000000000 */
[----:B------:R-:W-:-:S02]  /*2d90*/  UMOV UR33, 0x4400490 ;  /* 0x0440049000217882 */ /* 0x000fc40000000000 */
[----:B------:R-:W-:Y:S02]  /*2da0*/  UIADD3 UR9, UPT, UPT, UR5, 0x8800, URZ ;  /* 0x0000880005097890 */ /* 0x000fe4000fffe0ff */
[----:B------:R-:W-:Y:S02]  /*2db0*/  UIADD3 UR10, UPT, UPT, UR5, 0x10800, URZ ;  /* 0x00010800050a7890 */ /* 0x000fe4000fffe0ff */
[----:B----4-:R-:W-:Y:S01]  /*2dc0*/  UIADD3 UR7, UPT, UPT, UR7, 0x7f, URZ ;  /* 0x0000007f07077890 */ /* 0x010fe2000fffe0ff */
[----:B-1----:R-:W1:Y:S01]  /*2dd0*/  LDS R0, [UR5+0x120] ;  /* 0x00012005ff007984 */ /* 0x002e620008000800 */
[----:B------:R-:W-:Y:S02]  /*2de0*/  USHF.R.U32.HI UR9, URZ, 0x4, UR9 ;  /* 0x00000004ff097899 */ /* 0x000fe40008011609 */
[----:B------:R-:W-:Y:S02]  /*2df0*/  USHF.R.S32.HI UR4, URZ, 0x1f, UR7 ;  /* 0x0000001fff047899 */ /* 0x000fe40008011407 */
[----:B------:R-:W-:-:S02]  /*2e00*/  USHF.R.U32.HI UR10, URZ, 0x4, UR10 ;  /* 0x00000004ff0a7899 */ /* 0x000fc4000801160a */
[----:B------:R-:W-:Y:S02]  /*2e10*/  ULEA.HI UR4, UR4, UR7, URZ, 0x7 ;  /* 0x0000000704047291 */ /* 0x000fe4000f8f38ff */
[----:B------:R-:W-:Y:S02]  /*2e20*/  ULOP3.LUT UR9, UR9, 0x3fff, URZ, 0xc0, !UPT ;  /* 0x00003fff09097892 */ /* 0x000fe4000f8ec0ff */
[----:B------:R-:W-:Y:S02]  /*2e30*/  USHF.R.S32.HI UR4, URZ, 0x7, UR4 ;  /* 0x00000007ff047899 */ /* 0x000fe40008011404 */
[----:B------:R-:W-:Y:S02]  /*2e40*/  ULOP3.LUT UR10, UR10, 0x3fff, URZ, 0xc0, !UPT ;  /* 0x00003fff0a0a7892 */ /* 0x000fe4000f8ec0ff */
[----:B------:R-:W-:Y:S01]  /*2e50*/  UISETP.LT.AND UP0, UPT, UR4, 0x1, UPT ;  /* 0x000000010400788c */ /* 0x000fe2000bf01270 */
[----:B------:R-:W-:Y:S01]  /*2e60*/  UMOV UR30, 0x0 ;  /* 0x00000000001e7882 */ /* 0x000fe20000000000 */
[----:B------:R-:W-:-:S02]  /*2e70*/  UMOV UR31, 0x4400490 ;  /* 0x04400490001f7882 */ /* 0x000fc40000000000 */
[----:B------:R-:W-:Y:S01]  /*2e80*/  USEL UR8, UR4, 0x1, !UP0 ;  /* 0x0000000104087887 */ /* 0x000fe2000c000000 */
[----:B------:R-:W-:Y:S01]  /*2e90*/  UMOV UR28, 0x0 ;  /* 0x00000000001c7882 */ /* 0x000fe20000000000 */
[----:B------:R-:W-:Y:S01]  /*2ea0*/  UMOV UR29, 0x4400490 ;  /* 0x04400490001d7882 */ /* 0x000fe20000000000 */
[----:B------:R-:W-:Y:S01]  /*2eb0*/  UMOV UR26, 0x0 ;  /* 0x00000000001a7882 */ /* 0x000fe20000000000 */
[----:B------:R-:W-:Y:S01]  /*2ec0*/  UMOV UR27, 0x4400490 ;  /* 0x04400490001b7882 */ /* 0x000fe20000000000 */
[----:B------:R-:W-:Y:S01]  /*2ed0*/  UMOV UR24, 0x0 ;  /* 0x0000000000187882 */ /* 0x000fe20000000000 */
[----:B------:R-:W-:Y:S01]  /*2ee0*/  UMOV UR25, 0x4400490 ;  /* 0x0440049000197882 */ /* 0x000fe20000000000 */
[----:B------:R-:W-:Y:S01]  /*2ef0*/  UMOV UR22, 0x0 ;  /* 0x0000000000167882 */ /* 0x000fe20000000000 */
[----:B------:R-:W-:Y:S01]  /*2f00*/  UMOV UR23, 0x4400490 ;  /* 0x0440049000177882 */ /* 0x000fe20000000000 */
[----:B------:R-:W-:Y:S02]  /*2f10*/  ULOP3.LUT UR9, UR9, 0x10000, URZ, 0xfc, !UPT ;  /* 0x0001000009097892 */ /* 0x000fe4000f8efcff */
[----:B------:R-:W-:-:S02]  /*2f20*/  ULOP3.LUT UR10, UR10, 0x10000, URZ, 0xfc, !UPT ;  /* 0x000100000a0a7892 */ /* 0x000fc4000f8efcff */
[----:B------:R-:W-:Y:S02]  /*2f30*/  UIADD3 UR8, UPT, UPT, -UR8, URZ, URZ ;  /* 0x000000ff08087290 */ /* 0x000fe4000fffe1ff */
[----:B---3--:R-:W-:Y:S01]  /*2f40*/  UISETP.GE.AND UP3, UPT, UR6, 0x1, UPT ;  /* 0x000000010600788c */ /* 0x008fe2000bf66270 */
[----:B------:R-:W-:Y:S01]  /*2f50*/  UMOV UR20, 0x0 ;  /* 0x0000000000147882 */ /* 0x000fe20000000000 */
[----:B------:R-:W-:Y:S01]  /*2f60*/  UMOV UR21, 0x4400490 ;  /* 0x0440049000157882 */ /* 0x000fe20000000000 */
[----:B------:R-:W-:Y:S01]  /*2f70*/  UMOV UR18, 0x0 ;  /* 0x0000000000127882 */ /* 0x000fe20000000000 */
[----:B-1----:R-:W-:Y:S01]  /*2f80*/  R2UR UR16, R0 ;  /* 0x00000000001072ca */ /* 0x002fe200000e0000 */
[----:B------:R-:W-:-:S14]  /*2f90*/  UMOV UR19, 0x4400490 ;  /* 0x0440049000137882 */ /* 0x000fdc0000000000 */
.L_x_57:
[----:B------:R-:W-:Y:S02]  /*2fa0*/  LEA R0, R10, UR5, 0x3 ;  /* 0x000000050a007c11 */ /* 0x000fe4000f8e18ff */
[----:B------:R-:W-:Y:S02]  /*2fb0*/  SHF.L.U32 R2, R9, 0x1f, RZ ;  /* 0x0000001f09027819 */ /* 0x000fe400000006ff */
[----:B------:R-:W-:Y:S01]  /*2fc0*/  PLOP3.LUT P0, PT, PT, PT, UP3, 0x80, 0x8 ;  /* 0x000000000008781c */ /* 0x000fe20003f0f038 */
[----:B------:R-:W-:Y:S01]  /*2fd0*/  VIADD R3, R0, 0x80 ;  /* 0x0000008000037836 */ /* 0x000fe20000000000 */
[----:B-1----:R-:W1:Y:S02]  /*2fe0*/  SYNCS.PHASECHK.TRANS64.TRYWAIT P1, [R0+URZ+0x70], R2 ;  /* 0x00007002000075a7 */ /* 0x002e6400080211ff */
[----:B-1-3--:R-:W-:Y:S09]  /*2ff0*/  @!P1 BRA `(.L_x_51) ;  /* 0x0000006000d09947 */ /* 0x00aff20003800000 */
.L_x_140:
[----:B------:R-:W-:Y:S01]  /*3000*/  LEA R4, R10, UR5, 0x4 ;  /* 0x000000050a047c11 */ /* 0x000fe2000f8e20ff */
[----:B------:R-:W-:Y:S01]  /*3010*/  @UP3 ULEA UR7, UR14, UR5, 0x3 ;  /* 0x000000050e073291 */ /* 0x000fe2000f8e18ff */
[----:B------:R-:W-:Y:S01]  /*3020*/  PLOP3.LUT P2, PT, PT, PT, PT, 0x80, 0x8 ;  /* 0x000000000008781c */ /* 0x000fe20003f4f070 */
[----:B------:R-:W-:Y:S01]  /*3030*/  ULEA UR6, UR15, UR5, 0x3 ;  /* 0x000000050f067291 */ /* 0x000fe2000f8e18ff */
[----:B------:R-:W-:Y:S01]  /*3040*/  PRMT R3, RZ, 0x654, R3 ;  /* 0x00000654ff037816 */ /* 0x000fe20000000003 */
[----:B------:R-:W-:Y:S01]  /*3050*/  ULEA.HI UR11, UR15, UR15, URZ, 0x1 ;  /* 0x0000000f0f0b7291 */ /* 0x000fe2000f8f08ff */
[----:B------:R-:W2:Y:S01]  /*3060*/  LDS.128 R4, [R4+0x100] ;  /* 0x0001000004047984 */ /* 0x000ea20000000c00 */
[----:B-1----:R-:W-:Y:S02]  /*3070*/  @P0 SHF.L.U32 R2, R8, 0x1f, RZ ;  /* 0x0000001f08020819 */ /* 0x002fe400000006ff */
[----:B------:R-:W-:Y:S01]  /*3080*/  SHF.L.U32 R0, R11, 0x1f, RZ ;  /* 0x0000001f0b007819 */ /* 0x000fe200000006ff */
[----:B------:R-:W-:Y:S01]  /*3090*/  @!PT LDS RZ, [RZ] ;  /* 0x00000000fffff984 */ /* 0x000fe20000000800 */
[----:B------:R-:W-:Y:S01]  /*30a0*/  @!PT LDS RZ, [RZ] ;  /* 0x00000000fffff984 */ /* 0x000fe20000000800 */
[----:B------:R-:W-:Y:S01]  /*30b0*/  @!PT LDS RZ, [RZ] ;  /* 0x00000000fffff984 */ /* 0x000fe20000000800 */
[----:B------:R-:W-:Y:S01]  /*30c0*/  @!PT LDS RZ, [RZ] ;  /* 0x00000000fffff984 */ /* 0x000fe20000000800 */
[----:B------:R1:W-:Y:S06]  /*30d0*/  MEMBAR.ALL.CTA ;  /* 0x0000000000007992 */ /* 0x0003ec0000008000 */
[----:B-1----:R-:W1:Y:S02]  /*30e0*/  FENCE.VIEW.ASYNC.S ;  /* 0x00000000000073c6 */ /* 0x002e640000000000 */
[----:B-1----:R1:W-:Y:S01]  /*30f0*/  SYNCS.ARRIVE.TRANS64.RED.A1T0 RZ, [R3+URZ], RZ ;  /* 0x000000ff03ff79a7 */ /* 0x0023e200081004ff */
[----:B------:R1:W3:Y:S01]  /*3100*/  @P0 SYNCS.PHASECHK.TRANS64.TRYWAIT P2, [UR7], R2 ;  /* 0x00000002ff0005a7 */ /* 0x0002e20008041107 */
[----:B------:R-:W-:-:S02]  /*3110*/  USHF.L.U32 UR7, UR11, 0x7, URZ ;  /* 0x000000070b077899 */ /* 0x000fc400080006ff */
[----:B------:R-:W-:Y:S01]  /*3120*/  ULOP3.LUT UR11, UR11, 0xffe, URZ, 0xc0, !UPT ;  /* 0x00000ffe0b0b7892 */ /* 0x000fe2000f8ec0ff */
[----:B--2---:R-:W-:Y:S01]  /*3130*/  LOP3.LUT P1, RZ, R6, 0x1, RZ, 0xc0, !PT ;  /* 0x0000000106ff7812 */ /* 0x004fe2000782c0ff */
[----:B------:R-:W-:Y:S02]  /*3140*/  ULOP3.LUT UR7, UR7, 0xffffff00, URZ, 0xc0, !UPT ;  /* 0xffffff0007077892 */ /* 0x000fe4000f8ec0ff */
[----:B------:R-:W-:Y:S02]  /*3150*/  UIADD3 UR11, UPT, UPT, -UR11, UR15, URZ ;  /* 0x0000000f0b0b7290 */ /* 0x000fe4000fffe1ff */
[----:B------:R-:W-:-:S04]  /*3160*/  UIADD3 UR7, UPT, UPT, UR16, UR7, URZ ;  /* 0x0000000710077290 */ /* 0x000fc8000fffe0ff */
[----:B------:R-:W-:Y:S01]  /*3170*/  ULEA UR7, UR11, UR7, 0x14 ;  /* 0x000000070b077291 */ /* 0x000fe2000f8ea0ff */
[----:B------:R-:W2:Y:S02]  /*3180*/  SYNCS.PHASECHK.TRANS64.TRYWAIT P0, [UR6+0xb0], R0 ;  /* 0x0000b000ff0075a7 */ /* 0x000ea40008001106 */
[----:B-123--:R-:W-:Y:S09]  /*3190*/  @!P0 BRA `(.L_x_52) ;  /* 0x00000060007c8947 */ /* 0x00eff20003800000 */
.L_x_142:
[----:B------:R-:W-:Y:S01]  /*31a0*/  IADD3 R10, PT, PT, R10, 0x1, RZ ;  /* 0x000000010a0a7810 */ /* 0x000fe20007ffe0ff */
[----:B------:R-:W-:Y:S06]  /*31b0*/  BRA.U !UP3, `(.L_x_53) ;  /* 0x000000050b107547 */ /* 0x000fec000b800000 */
[----:B------:R-:W-:Y:S01]  /*31c0*/  UPLOP3.LUT UP4, UPT, UPT, UPT, UPT, 0x40, 0x4 ;  /* 0x000000000004789c */ /* 0x000fe20003f8e870 */
[----:B------:R-:W-:Y:S01]  /*31d0*/  UMOV UR13, UR8 ;  /* 0x00000008000d7c82 */ /* 0x000fe20008000000 */
[----:B------:R-:W-:Y:S01]  /*31e0*/  UMOV UR12, UR4 ;  /* 0x00000004000c7c82 */ /* 0x000fe20008000000 */
[----:B------:R-:W-:-:S08]  /*31f0*/  UMOV UR17, UR14 ;  /* 0x0000000e00117c82 */ /* 0x000fd00008000000 */
.L_x_56:
[----:B------:R-:W-:Y:S02]  /*3200*/  UIADD3 UR13, UPT, UPT, UR13, 0x1, URZ ;  /* 0x000000010d0d7890 */ /* 0x000fe4000fffe0ff */
[----:B--2---:R-:W-:Y:S02]  /*3210*/  ULEA UR11, UR17, UR5, 0x3 ;  /* 0x00000005110b7291 */ /* 0x004fe4000f8e18ff */
[----:B------:R-:W-:Y:S01]  /*3220*/  UISETP.NE.AND UP0, UPT, UR13, URZ, UPT ;  /* 0x000000ff0d00728c */ /* 0x000fe2000bf05270 */
[----:B---3--:R-:W-:Y:S10]  /*3230*/  @P2 BRA `(.L_x_54) ;  /* 0x00000000000c2947 */ /* 0x008ff40003800000 */
[----:B-1----:R-:W-:Y:S04]  /*3240*/  SHF.L.U32 R2, R8, 0x1f, RZ ;  /* 0x0000001f08027819 */ /* 0x002fe800000006ff */
[----:B------:R-:W1:Y:S02]  /*3250*/  SYNCS.PHASECHK.TRANS64.TRYWAIT P0, [UR11], R2 ;  /* 0x00000002ff0075a7 */ /* 0x000e64000800110b */
[----:B-1----:R-:W-:Y:S05]  /*3260*/  @!P0 BRA `(.L_x_55) ;  /* 0x0000006000608947 */ /* 0x002fea0003800000 */
.L_x_54:
[----:B------:R-:W-:Y:S01]  /*3270*/  UISETP.NE.AND UP1, UPT, UR12, 0x1, UPT ;  /* 0x000000010c00788c */ /* 0x000fe2000bf25270 */
[----:B------:R-:W-:Y:S01]  /*3280*/  PLOP3.LUT P2, PT, PT, PT, PT, 0x80, 0x8 ;  /* 0x000000000008781c */ /* 0x000fe20003f4f070 */
[----:B------:R-:W-:Y:S02]  /*3290*/  UIADD3 UR14, UPT, UPT, UR17, 0x1, URZ ;  /* 0x00000001110e7890 */ /* 0x000fe4000fffe0ff */
[----:B------:R-:W-:Y:S02]  /*32a0*/  ULEA UR64, UR17, UR10, 0xc ;  /* 0x0000000a11407291 */ /* 0x000fe4000f8e60ff */
[----:B------:R-:W-:Y:S01]  /*32b0*/  UISETP.NE.AND UP2, UPT, UR14, 0x2, UPT ;  /* 0x000000020e00788c */ /* 0x000fe2000bf45270 */
[----:B------:R-:W-:Y:S01]  /*32c0*/  PLOP3.LUT P0, PT, PT, PT, UP1, 0x80, 0x8 ;  /* 0x000000000008781c */ /* 0x000fe20003f0f018 */
[----:B------:R-:W-:Y:S02]  /*32d0*/  ULEA UR62, UR17, UR9, 0xa ;  /* 0x00000009113e7291 */ /* 0x000fe4000f8e50ff */
[----:B------:R-:W-:Y:S02]  /*32e0*/  USEL UR35, URZ, 0x1, UP2 ;  /* 0x00000001ff237887 */ /* 0x000fe40009000000 */
[----:B------:R-:W-:Y:S02]  /*32f0*/  USEL UR14, UR14, URZ, UP2 ;  /* 0x000000ff0e0e7287 */ /* 0x000fe40009000000 */
[----:B------:R-:W-:Y:S02]  /*3300*/  UIADD3 UR60, UPT, UPT, UR64, 0x2, URZ ;  /* 0x00000002403c7890 */ /* 0x000fe4000fffe0ff */
[----:B------:R-:W-:Y:S01]  /*3310*/  @UP1 ULEA UR34, UR14, UR5, 0x3 ;  /* 0x000000050e221291 */ /* 0x000fe2000f8e18ff */
[----:B------:R-:W-:Y:S01]  /*3320*/  LOP3.LUT R8, R8, UR35, RZ, 0x3c, !PT ;  /* 0x0000002308087c12 */ /* 0x000fe2000f8e3cff */
[----:B------:R-:W-:Y:S02]  /*3330*/  UIADD3 UR58, UPT, UPT, UR62, 0x2, URZ ;  /* 0x000000023e3a7890 */ /* 0x000fe4000fffe0ff */
[----:B------:R-:W-:Y:S01]  /*3340*/  UIADD3 UR56, UPT, UPT, UR64, 0x4, URZ ;  /* 0x0000000440387890 */ /* 0x000fe2000fffe0ff */
[----:B-1----:R-:W-:Y:S01]  /*3350*/  @P0 SHF.L.U32 R0, R8, 0x1f, RZ ;  /* 0x0000001f08000819 */ /* 0x002fe200000006ff */
[----:B------:R-:W-:Y:S02]  /*3360*/  UIADD3 UR54, UPT, UPT, UR62, 0x4, URZ ;  /* 0x000000043e367890 */ /* 0x000fe4000fffe0ff */
[----:B------:R-:W-:Y:S01]  /*3370*/  UIADD3 UR52, UPT, UPT, UR64, 0x6, URZ ;  /* 0x0000000640347890 */ /* 0x000fe2000fffe0ff */
[----:B------:R2:W3:Y:S01]  /*3380*/  @P0 SYNCS.PHASECHK.TRANS64.TRYWAIT P2, [UR34], R0 ;  /* 0x00000000ff0005a7 */ /* 0x0004e20008041122 */
[----:B------:R-:W-:Y:S02]  /*3390*/  UIADD3 UR50, UPT, UPT, UR62, 0x6, URZ ;  /* 0x000000063e327890 */ /* 0x000fe4000fffe0ff */
        /* <DEDUP_REMOVED lines=9> */
[----:B------:R-:W-:Y:S01]  /*3430*/  UIADD3 UR12, UPT, UPT, UR12, -0x1, URZ ;  /* 0xffffffff0c0c7890 */ /* 0x000fe2000fffe0ff */
[----:B------:R-:W-:Y:S01]  /*3440*/  UMOV UR65, 0x40004040 ;  /* 0x4000404000417882 */ /* 0x000fe20000000000 */
[----:B------:R-:W-:Y:S01]  /*3450*/  UMOV UR63, 0x40004040 ;  /* 0x40004040003f7882 */ /* 0x000fe20000000000 */
[----:B------:R-:W-:Y:S01]  /*3460*/  UMOV UR61, 0x40004040 ;  /* 0x40004040003d7882 */ /* 0x000fe20000000000 */
[----:B------:R2:W-:Y:S01]  /*3470*/  UTCHMMA gdesc[UR62], gdesc[UR64], tmem[UR7], tmem[UR32], idesc[UR33], UP4 ;  /* 0x00ff20403e0075ea */ /* 0x0005e2000a000007 */
[----:B------:R-:W-:Y:S01]  /*3480*/  UPLOP3.LUT UP4, UPT, UPT, UPT, UPT, 0x80, 0x8 ;  /* 0x000000000008789c */ /* 0x000fe20003f8f070 */
[----:B------:R-:W-:Y:S01]  /*3490*/  UMOV UR59, 0x40004040 ;  /* 0x40004040003b7882 */ /* 0x000fe20000000000 */
[----:B------:R-:W-:Y:S01]  /*34a0*/  UMOV UR57, 0x40004040 ;  /* 0x4000404000397882 */ /* 0x000fe20000000000 */
[----:B------:R2:W-:Y:S01]  /*34b0*/  UTCHMMA gdesc[UR58], gdesc[UR60], tmem[UR7], tmem[UR30], idesc[UR31], UPT ;  /* 0x00ff1e3c3a0075ea */ /* 0x0005e2000b800007 */
        /* <DEDUP_REMOVED lines=14> */
[----:B------:R-:W-:Y:S01]  /*35a0*/  UMOV UR35, 0x40004040 ;  /* 0x4000404000237882 */ /* 0x000fe20000000000 */
[----:B------:R2:W-:Y:S01]  /*35b0*/  UTCHMMA gdesc[UR38], gdesc[UR40], tmem[UR7], tmem[UR20], idesc[UR21], UPT ;  /* 0x00ff1428260075ea */ /* 0x0005e2000b800007 */
[----:B------:R2:W-:Y:S01]  /*35c0*/  UTCHMMA gdesc[UR34], gdesc[UR36], tmem[UR7], tmem[UR18], idesc[UR19], UPT ;  /* 0x00ff1224220075ea */ /* 0x0005e2000b800007 */
[----:B------:R2:W-:Y:S01]  /*35d0*/  UTCBAR [UR11], URZ ;  /* 0x000000ff0b0073e9 */ /* 0x0005e200080000ff */
[----:B------:R-:W-:Y:S01]  /*35e0*/  UMOV UR17, UR14 ;  /* 0x0000000e00117c82 */ /* 0x000fe20008000000 */
[----:B------:R-:W-:Y:S05]  /*35f0*/  BRA.U UP0, `(.L_x_56) ;  /* 0xfffffffd00007547 */ /* 0x000fea000b83ffff */
.L_x_53:
[----:B------:R-:W-:Y:S01]  /*3600*/  UIADD3 UR15, UPT, UPT, UR15, 0x1, URZ ;  /* 0x000000010f0f7890 */ /* 0x000fe2000fffe0ff */
[C---:B------:R-:W-:Y:S01]  /*3610*/  ISETP.NE.AND P0, PT, R10.reuse, 0x2, PT ;  /* 0x000000020a00780c */ /* 0x040fe20003f05270 */
[----:B--2---:R-:W-:Y:S02]  /*3620*/  UIADD3 UR7, UPT, UPT, UR6, 0x90, URZ ;  /* 0x0000009006077890 */ /* 0x004fe4000fffe0ff */
[----:B------:R-:W-:Y:S01]  /*3630*/  UISETP.NE.AND UP0, UPT, UR15, 0x4, UPT ;  /* 0x000000040f00788c */ /* 0x000fe2000bf05270 */
[----:B-1----:R-:W-:Y:S02]  /*3640*/  SEL R0, RZ, 0x1, P0 ;  /* 0x00000001ff007807 */ /* 0x002fe40000000000 */
[----:B------:R-:W-:Y:S01]  /*3650*/  SEL R10, R10, RZ, P0 ;  /* 0x000000ff0a0a7207 */ /* 0x000fe20000000000 */
[----:B------:R-:W-:Y:S01]  /*3660*/  USEL UR6, URZ, 0x1, UP0 ;  /* 0x00000001ff067887 */ /* 0x000fe20008000000 */
[----:B------:R-:W-:Y:S01]  /*3670*/  LOP3.LUT R9, R9, R0, RZ, 0x3c, !PT ;  /* 0x0000000009097212 */ /* 0x000fe200078e3cff */
[----:B------:R-:W-:Y:S01]  /*3680*/  USEL UR15, UR15, URZ, UP0 ;  /* 0x000000ff0f0f7287 */ /* 0x000fe20008000000 */
[----:B------:R1:W-:Y:S03]  /*3690*/  UTCBAR [UR7], URZ ;  /* 0x000000ff070073e9 */ /* 0x0003e600080000ff */
[----:B------:R-:W-:Y:S01]  /*36a0*/  LOP3.LUT R11, R11, UR6, RZ, 0x3c, !PT ;  /* 0x000000060b0b7c12 */ /* 0x000fe2000f8e3cff */
[----:B------:R-:W-:Y:S07]  /*36b0*/  @P1 BRA `(.L_x_57) ;  /* 0xfffffff800381947 */ /* 0x000fee000383ffff */
[----:B------:R-:W2:Y:S01]  /*36c0*/  S2UR UR4, SR_CgaCtaId ;  /* 0x00000000000479c3 */ /* 0x000ea20000008800 */
[----:B------:R-:W-:Y:S01]  /*36d0*/  ELECT P0, URZ, PT ;  /* 0x0000000000ff782f */ /* 0x000fe20003800000 */
[----:B------:R-:W-:Y:S01]  /*36e0*/  IMAD.MOV.U32 R0, RZ, RZ, 0x1 ;  /* 0x00000001ff007424 */ /* 0x000fe200078e00ff */
[----:B------:R-:W-:Y:S01]  /*36f0*/  UIADD3 UR5, UPT, UPT, UR5, 0xb0, URZ ;  /* 0x000000b005057890 */ /* 0x000fe2000fffe0ff */
[----:B------:R-:W-:Y:S01]  /*3700*/  SHF.L.U32 R2, R11, 0x1f, RZ ;  /* 0x0000001f0b027819 */ /* 0x000fe200000006ff */
[----:B------:R-:W-:-:S03]  /*3710*/  UMOV UR6, 0x40 ;  /* 0x0000004000067882 */ /* 0x000fc60000000000 */
[----:B------:R-:W-:Y:S01]  /*3720*/  UVIRTCOUNT.DEALLOC.SMPOOL 0x80 ;  /* 0x000000800000784c */ /* 0x000fe20000000000 */
[----:B--2---:R-:W-:Y:S02]  /*3730*/  ULEA UR4, UR4, UR6, 0x18 ;  /* 0x0000000604047291 */ /* 0x004fe4000f8ec0ff */
[----:B------:R-:W-:-:S07]  /*3740*/  ULEA UR6, UR15, UR5, 0x3 ;  /* 0x000000050f067291 */ /* 0x000fce000f8e18ff */
[----:B------:R2:W-:Y:S02]  /*3750*/  @P0 STS.U8 [UR4+0x1c], R0 ;  /* 0x00001c00ff000988 */ /* 0x0005e40008000004 */
[----:B------:R-:W4:Y:S02]  /*3760*/  SYNCS.PHASECHK.TRANS64.TRYWAIT P0, [UR6], R2 ;  /* 0x00000002ff0075a7 */ /* 0x000f240008001106 */
[----:B--2-4-:R-:W-:Y:S05]  /*3770*/  @!P0 BRA `(.L_x_58) ;  /* 0x0000005c00348947 */ /* 0x014fea0003800000 */
.L_x_145:
[----:B-1----:R-:W-:-:S04]  /*3780*/  UIADD3 UR7, UPT, UPT, UR15, 0x1, URZ ;  /* 0x000000010f077890 */ /* 0x002fc8000fffe0ff */
[----:B------:R-:W-:-:S04]  /*3790*/  UISETP.NE.AND UP0, UPT, UR7, 0x4, UPT ;  /* 0x000000040700788c */ /* 0x000fc8000bf05270 */
[----:B------:R-:W-:Y:S02]  /*37a0*/  USEL UR8, URZ, 0x1, UP0 ;  /* 0x00000001ff087887 */ /* 0x000fe40008000000 */
[----:B------:R-:W-:-:S04]  /*37b0*/  USEL UR7, UR7, URZ, UP0 ;  /* 0x000000ff07077287 */ /* 0x000fc80008000000 */
[----:B------:R-:W-:Y:S01]  /*37c0*/  ULEA UR6, UR7, UR5, 0x3 ;  /* 0x0000000507067291 */ /* 0x000fe2000f8e18ff */
[----:B--2---:R-:W-:-:S04]  /*37d0*/  LOP3.LUT R2, R11, UR8, RZ, 0x3c, !PT ;  /* 0x000000080b027c12 */ /* 0x004fc8000f8e3cff */
[----:B------:R-:W-:-:S04]  /*37e0*/  SHF.L.U32 R3, R2, 0x1f, RZ ;  /* 0x0000001f02037819 */ /* 0x000fc800000006ff */
[----:B------:R-:W1:Y:S02]  /*37f0*/  SYNCS.PHASECHK.TRANS64.TRYWAIT P0, [UR6], R3 ;  /* 0x00000003ff0075a7 */ /* 0x000e640008001106 */
[----:B-1----:R-:W-:Y:S05]  /*3800*/  @!P0 BRA `(.L_x_59) ;  /* 0x0000005c00288947 */ /* 0x002fea0003800000 */
.L_x_147:
[----:B------:R-:W-:-:S04]  /*3810*/  UIADD3 UR7, UPT, UPT, UR7, 0x1, URZ ;  /* 0x0000000107077890 */ /* 0x000fc8000fffe0ff */
[----:B------:R-:W-:-:S04]  /*3820*/  UISETP.NE.AND UP0, UPT, UR7, 0x4, UPT ;  /* 0x000000040700788c */ /* 0x000fc8000bf05270 */
[----:B------:R-:W-:Y:S02]  /*3830*/  USEL UR8, URZ, 0x1, UP0 ;  /* 0x00000001ff087887 */ /* 0x000fe40008000000 */
[----:B------:R-:W-:-:S04]  /*3840*/  USEL UR7, UR7, URZ, UP0 ;  /* 0x000000ff07077287 */ /* 0x000fc80008000000 */
[----:B------:R-:W-:Y:S01]  /*3850*/  ULEA UR6, UR7, UR5, 0x3 ;  /* 0x0000000507067291 */ /* 0x000fe2000f8e18ff */
[----:B------:R-:W-:-:S04]  /*3860*/  LOP3.LUT R2, R2, UR8, RZ, 0x3c, !PT ;  /* 0x0000000802027c12 */ /* 0x000fc8000f8e3cff */
[----:B-1----:R-:W-:-:S04]  /*3870*/  SHF.L.U32 R3, R2, 0x1f, RZ ;  /* 0x0000001f02037819 */ /* 0x002fc800000006ff */
[----:B------:R-:W1:Y:S02]  /*3880*/  SYNCS.PHASECHK.TRANS64.TRYWAIT P0, [UR6], R3 ;  /* 0x00000003ff0075a7 */ /* 0x000e640008001106 */
[----:B-1----:R-:W-:Y:S05]  /*3890*/  @!P0 BRA `(.L_x_60) ;  /* 0x0000005c001c8947 */ /* 0x002fea0003800000 */
.L_x_149:
[----:B------:R-:W-:-:S04]  /*38a0*/  UIADD3 UR7, UPT, UPT, UR7, 0x1, URZ ;  /* 0x0000000107077890 */ /* 0x000fc8000fffe0ff */
[----:B------:R-:W-:-:S04]  /*38b0*/  UISETP.NE.AND UP0, UPT, UR7, 0x4, UPT ;  /* 0x000000040700788c */ /* 0x000fc8000bf05270 */
[----:B------:R-:W-:Y:S02]  /*38c0*/  USEL UR6, URZ, 0x1, UP0 ;  /* 0x00000001ff067887 */ /* 0x000fe40008000000 */
[----:B------:R-:W-:-:S04]  /*38d0*/  USEL UR7, UR7, URZ, UP0 ;  /* 0x000000ff07077287 */ /* 0x000fc80008000000 */
[----:B------:R-:W-:Y:S01]  /*38e0*/  ULEA UR7, UR7, UR5, 0x3 ;  /* 0x0000000507077291 */ /* 0x000fe2000f8e18ff */
[----:B------:R-:W-:-:S04]  /*38f0*/  LOP3.LUT R2, R2, UR6, RZ, 0x3c, !PT ;  /* 0x0000000602027c12 */ /* 0x000fc8000f8e3cff */
[----:B------:R-:W-:-:S04]  /*3900*/  SHF.L.U32 R2, R2, 0x1f, RZ ;  /* 0x0000001f02027819 */ /* 0x000fc800000006ff */
[----:B------:R-:W2:Y:S02]  /*3910*/  SYNCS.PHASECHK.TRANS64.TRYWAIT P0, [UR7], R2 ;  /* 0x00000002ff0075a7 */ /* 0x000ea40008001107 */
[----:B--2---:R-:W-:Y:S05]  /*3920*/  @!P0 BRA `(.L_x_61) ;  /* 0x0000005c00108947 */ /* 0x004fea0003800000 */
.L_x_151:
[----:B------:R-:W-:Y:S01]  /*3930*/  NOP ;  /* 0x0000000000007918 */ /* 0x000fe20000000000 */
[----:B-1----:R-:W1:Y:S01]  /*3940*/  LDS R0, [UR4+0x14] ;  /* 0x00001404ff007984 */ /* 0x002e620008000800 */
[----:B------:R-:W-:Y:S01]  /*3950*/  ULOP3.LUT UR6, UR16, 0xffff, URZ, 0xc0, !UPT ;  /* 0x0000ffff10067892 */ /* 0x000fe2000f8ec0ff */
[----:B------:R-:W-:Y:S01]  /*3960*/  UMOV UR8, 0xffff ;  /* 0x0000ffff00087882 */ /* 0x000fe20000000000 */
[----:B------:R-:W-:Y:S02]  /*3970*/  UMOV UR5, 0x1 ;  /* 0x0000000100057882 */ /* 0x000fe40000000000 */
[----:B------:R-:W-:-:S04]  /*3980*/  USHF.R.U32.HI UR6, URZ, 0x5, UR6 ;  /* 0x00000005ff067899 */ /* 0x000fc80008011606 */
[----:B------:R-:W-:Y:S02]  /*3990*/  USHF.L.U32 UR8, UR8, UR6, URZ ;  /* 0x0000000608087299 */ /* 0x000fe400080006ff */
[----:B------:R-:W-:-:S04]  /*39a0*/  USHF.L.U32 UR5, UR5, UR6, URZ ;  /* 0x0000000605057299 */ /* 0x000fc800080006ff */
[----:B-1----:R-:W-:-:S04]  /*39b0*/  LOP3.LUT R0, R0, UR8, RZ, 0xc0, !PT ;  /* 0x0000000800007c12 */ /* 0x002fc8000f8ec0ff */
[----:B------:R-:W-:-:S13]  /*39c0*/  ISETP.NE.AND P0, PT, R0, UR8, PT ;  /* 0x0000000800007c0c */ /* 0x000fda000bf05270 */
[----:B------:R-:W-:Y:S05]  /*39d0*/  @P0 BRA `(.L_x_62) ;  /* 0x0000000000580947 */ /* 0x000fea0003800000 */
[----:B------:R-:W1:Y:S02]  /*39e0*/  LDS R0, [UR4+0x18] ;  /* 0x00001804ff007984 */ /* 0x000e640008000800 */
[----:B-1----:R-:W-:-:S04]  /*39f0*/  LOP3.LUT R0, R0, UR5, RZ, 0xc0, !PT ;  /* 0x0000000500007c12 */ /* 0x002fc8000f8ec0ff */
[----:B------:R-:W-:-:S13]  /*3a00*/  ISETP.NE.AND P0, PT, R0, UR5, PT ;  /* 0x0000000500007c0c */ /* 0x000fda000bf05270 */
[----:B------:R-:W-:Y:S05]  /*3a10*/  @P0 BRA `(.L_x_63) ;  /* 0x00000000003c0947 */ /* 0x000fea0003800000 */
[----:B------:R-:W1:Y:S01]  /*3a20*/  S2R R2, SR_LANEID ;  /* 0x0000000000027919 */ /* 0x000e620000000000 */
[----:B------:R-:W-:Y:S01]  /*3a30*/  ULOP3.LUT UR8, URZ, UR8, URZ, 0x33, !UPT ;  /* 0x00000008ff087292 */ /* 0x000fe2000f8e33ff */
[----:B------:R-:W-:Y:S02]  /*3a40*/  VOTEU.ANY UR7, UPT, PT ;  /* 0x0000000000077886 */ /* 0x000fe400038e0100 */
[----:B------:R-:W-:-:S03]  /*3a50*/  UFLO.U32 UR7, UR7 ;  /* 0x00000007000772bd */ /* 0x000fc600080e0000 */
[----:B------:R-:W-:-:S04]  /*3a60*/  IMAD.U32 R0, RZ, RZ, UR8 ;  /* 0x00000008ff007e24 */ /* 0x000fc8000f8e00ff */
[----:B------:R2:W4:Y:S02]  /*3a70*/  REDUX UR6, R0 ;  /* 0x00000000000673c4 */ /* 0x0005240000000000 */
[----:B------:R1:W-:Y:S02]  /*3a80*/  UTCATOMSWS.AND URZ, UR8 ;  /* 0x0000000800ff79e3 */ /* 0x0003e40008000000 */
[----:B-1----:R-:W-:Y:S02]  /*3a90*/  ISETP.EQ.U32.AND P0, PT, R2, UR7, PT ;  /* 0x0000000702007c0c */ /* 0x002fe4000bf02070 */
[----:B--2---:R-:W-:Y:S02]  /*3aa0*/  LOP3.LUT R0, RZ, UR5, RZ, 0x33, !PT ;  /* 0x00000005ff007c12 */ /* 0x004fe4000f8e33ff */
[----:B----4-:R-:W-:Y:S02]  /*3ab0*/  MOV R2, UR6 ;  /* 0x0000000600027c02 */ /* 0x010fe40008000f00 */
[----:B------:R-:W1:Y:S07]  /*3ac0*/  REDUX UR5, R0 ;  /* 0x00000000000573c4 */ /* 0x000e6e0000000000 */
[----:B------:R2:W-:Y:S01]  /*3ad0*/  @P0 ATOMS.AND RZ, [UR4+0x14], R2 ;  /* 0x00001402ffff098c */ /* 0x0005e2000a800004 */
[----:B-1----:R-:W-:-:S05]  /*3ae0*/  IMAD.U32 R0, RZ, RZ, UR5 ;  /* 0x00000005ff007e24 */ /* 0x002fca000f8e00ff */
[----:B------:R2:W-:Y:S01]  /*3af0*/  @P0 ATOMS.AND RZ, [UR4+0x18], R0 ;  /* 0x00001800ffff098c */ /* 0x0005e2000a800004 */
[----:B------:R-:W-:Y:S05]  /*3b00*/  BRA `(.L_x_64) ;  /* 0x0000000000147947 */ /* 0x000fea0003800000 */
.L_x_63:
[----:B------:R-:W-:Y:S02]  /*3b10*/  MOV R2, 0x3b30 ;  /* 0x00003b3000027802 */ /* 0x000fe40000000f00 */
[----:B---3-5:R-:W-:Y:S05]  /*3b20*/  CALL.REL.NOINC `($__internal_0_$__cuda_sm10x_tcgen05_guardrail_trap_col_being_dealloced_not_returned_by_alloc) ;  /* 0x0000005c00f87944 */ /* 0x028fea0003c00000 */
[----:B------:R-:W-:Y:S05]  /*3b30*/  BRA `(.L_x_64) ;  /* 0x0000000000087947 */ /* 0x000fea0003800000 */
.L_x_62:
[----:B------:R-:W-:Y:S02]  /*3b40*/  MOV R2, 0x3b60 ;  /* 0x00003b6000027802 */ /* 0x000fe40000000f00 */
[----:B---3-5:R-:W-:Y:S05]  /*3b50*/  CALL.REL.NOINC `($__internal_2_$__cuda_sm10x_tcgen05_guardrail_trap_unallocated_columns_being_dealloced) ;  /* 0x0000006000047944 */ /* 0x028fea0003c00000 */
.L_x_64:
[----:B------:R-:W-:Y:S01]  /*3b60*/  NOP ;  /* 0x0000000000007918 */ /* 0x000fe20000000000 */
[----:B------:R-:W-:Y:S05]  /*3b70*/  EXIT ;  /* 0x000000000000794d */ /* 0x000fea0003800000 */
.L_x_46:
[----:B------:R-:W-:-:S09]  /*3b80*/  UISETP.NE.OR UP2, UPT, UR8, 0x3, !UP2 ;  /* 0x000000030800788c */ /* 0x000fd2000d745670 */
[----:B------:R-:W-:Y:S05]  /*3b90*/  BRA.U UP2, `(.L_x_65) ;  /* 0x0000001102087547 */ /* 0x000fea000b800000 */
[----:B------:R-:W1:Y:S01]  /*3ba0*/  LDC R0, c[0x0][0xb30] ;  /* 0x0002cc00ff007b82 */ /* 0x000e620000000800 */
[----:B------:R-:W2:Y:S01]  /*3bb0*/  LDCU.64 UR8, c[0x0][0x888] ;  /* 0x00011100ff0877ac */ /* 0x000ea20008000a00 */
[----:B------:R-:W-:Y:S02]  /*3bc0*/  HFMA2 R27, -RZ, RZ, 0, 0 ;  /* 0x00000000ff1b7431 */ /* 0x000fe400000001ff */
[----:B------:R-:W-:Y:S01]  /*3bd0*/  IMAD.MOV.U32 R29, RZ, RZ, 0x1 ;  /* 0x00000001ff1d7424 */ /* 0x000fe200078e00ff */
[----:B------:R-:W-:Y:S01]  /*3be0*/  MOV R25, 0x2000 ;  /* 0x0000200000197802 */ /* 0x000fe20000000f00 */
[----:B------:R-:W4:Y:S01]  /*3bf0*/  LDCU.64 UR4, c[0x0][0x890] ;  /* 0x00011200ff0477ac */ /* 0x000f220008000a00 */
[----:B------:R-:W-:Y:S01]  /*3c00*/  IMAD.MOV.U32 R28, RZ, RZ, RZ ;  /* 0x000000ffff1c7224 */ /* 0x000fe200078e00ff */
[----:B------:R-:W3:Y:S01]  /*3c10*/  LDC R24, c[0x0][0x370] ;  /* 0x0000dc00ff187b82 */ /* 0x000ee20000000800 */
[----:B------:R-:W-:Y:S01]  /*3c20*/  UMOV UR7, 0x400 ;  /* 0x0000040000077882 */ /* 0x000fe20000000000 */
[----:B------:R-:W-:-:S02]  /*3c30*/  UPLOP3.LUT UP1, UPT, UPT, UPT, UPT, 0x40, 0x4 ;  /* 0x000000000004789c */ /* 0x000fc40003f2e870 */
[----:B------:R-:W-:-:S04]  /*3c40*/  ULEA UR7, UR37, UR7, 0x18 ;  /* 0x0000000725077291 */ /* 0x000fc8000f8ec0ff */
[----:B------:R-:W3:Y:S01]  /*3c50*/  LDC R3, c[0x0][0xb0c] ;  /* 0x0002c300ff037b82 */ /* 0x000ee20000000800 */
[----:B------:R-:W-:Y:S02]  /*3c60*/  UIADD3 UR13, UPT, UPT, UR7, 0x38, URZ ;  /* 0x00000038070d7890 */ /* 0x000fe4000fffe0ff */
[----:B--2---:R-:W-:Y:S02]  /*3c70*/  UISETP.NE.U32.AND UP2, UPT, UR8, URZ, UPT ;  /* 0x000000ff0800728c */ /* 0x004fe4000bf45070 */
[----:B------:R-:W-:Y:S02]  /*3c80*/  UIADD3 UR33, UPT, UPT, UR7, 0x20, URZ ;  /* 0x0000002007217890 */ /* 0x000fe4000fffe0ff */
[----:B----4-:R-:W-:Y:S01]  /*3c90*/  UISETP.NE.U32.AND UP3, UPT, UR4, URZ, UPT ;  /* 0x000000ff0400728c */ /* 0x010fe2000bf65070 */
[----:B------:R-:W2:Y:S01]  /*3ca0*/  LDC R18, c[0x0][0xb20] ;  /* 0x0002c800ff127b82 */ /* 0x000ea20000000800 */
[----:B-1----:R-:W-:Y:S01]  /*3cb0*/  ISETP.NE.AND P1, PT, R0, 0x1, PT ;  /* 0x000000010000780c */ /* 0x002fe20003f25270 */
[----:B------:R-:W-:-:S02]  /*3cc0*/  UISETP.NE.AND.EX UP2, UPT, UR9, URZ, UPT, UP2 ;  /* 0x000000ff0900728c */ /* 0x000fc4000bf45320 */
[----:B------:R-:W-:Y:S02]  /*3cd0*/  UIADD3 UR25, UPT, UPT, UR7, 0x28, URZ ;  /* 0x0000002807197890 */ /* 0x000fe4000fffe0ff */
[----:B------:R-:W-:Y:S02]  /*3ce0*/  UIADD3 UR17, UPT, UPT, UR7, 0x30, URZ ;  /* 0x0000003007117890 */ /* 0x000fe4000fffe0ff */
[----:B------:R-:W1:Y:S01]  /*3cf0*/  LDC.64 R30, c[0x0][0x348] ;  /* 0x0000d200ff1e7b82 */ /* 0x000e620000000a00 */
[----:B------:R-:W-:Y:S02]  /*3d00*/  UPRMT UR13, UR37, 0x654, UR13 ;  /* 0x00000654250d7896 */ /* 0x000fe4000800000d */
[----:B------:R-:W-:-:S05]  /*3d10*/  UISETP.NE.AND.EX UP3, UPT, UR5, URZ, UPT, UP3 ;  /* 0x000000ff0500728c */ /* 0x000fca000bf65330 */
[----:B------:R-:W4:Y:S08]  /*3d20*/  LDC.64 R16, c[0x0][0xb10] ;  /* 0x0002c400ff107b82 */ /* 0x000f300000000a00 */
[----:B------:R-:W1:Y:S08]  /*3d30*/  LDC.64 R6, c[0x0][0xb18] ;  /* 0x0002c600ff067b82 */ /* 0x000e700000000a00 */
[----:B------:R-:W1:Y:S08]  /*3d40*/  LDC.64 R4, c[0x0][0xb28] ;  /* 0x0002ca00ff047b82 */ /* 0x000e700000000a00 */
[----:B--23--:R-:W1:Y:S02]  /*3d50*/  LDC R19, c[0x0][0x374] ;  /* 0x0000dd00ff137b82 */ /* 0x00ce640000000800 */
.L_x_76:
[C---:B------:R-:W-:Y:S02]  /*3d60*/  LEA R0, R28.reuse, UR7, 0x3 ;  /* 0x000000071c007c11 */ /* 0x040fe4000f8e18ff */
[----:B------:R-:W-:Y:S02]  /*3d70*/  SHF.L.U32 R2, R27, 0x1f, RZ ;  /* 0x0000001f1b027819 */ /* 0x000fe400000006ff */
[----:B------:R-:W-:Y:S02]  /*3d80*/  LEA R20, R28, UR7, 0x4 ;  /* 0x000000071c147c11 */ /* 0x000fe4000f8e20ff */
[----:B--2---:R-:W2:Y:S02]  /*3d90*/  SYNCS.PHASECHK.TRANS64.TRYWAIT P0, [R0+URZ+0x70], R2 ;  /* 0x00007002000075a7 */ /* 0x004ea400080011ff */
[----:B--2---:R-:W-:Y:S05]  /*3da0*/  @!P0 BRA `(.L_x_66) ;  /* 0x0000005800088947 */ /* 0x004fea0003800000 */
.L_x_152:
[----:B------:R-:W-:Y:S01]  /*3db0*/  ISETP.GE.AND P0, PT, R40, 0x1, PT ;  /* 0x000000012800780c */ /* 0x000fe20003f06270 */
[----:B------:R-:W3:Y:S01]  /*3dc0*/  LDS.128 R20, [R20+0x100] ;  /* 0x0001000014147984 */ /* 0x000ee20000000c00 */
[----:B--2---:R-:W-:Y:S01]  /*3dd0*/  VIADD R0, R0, 0x80 ;  /* 0x0000008000007836 */ /* 0x004fe20000000000 */
[----:B------:R-:W-:Y:S01]  /*3de0*/  @!PT LDS RZ, [RZ] ;  /* 0x00000000fffff984 */ /* 0x000fe20000000800 */
[----:B------:R-:W-:Y:S01]  /*3df0*/  @!PT LDS RZ, [RZ] ;  /* 0x00000000fffff984 */ /* 0x000fe20000000800 */
[----:B------:R-:W-:Y:S01]  /*3e00*/  @!PT LDS RZ, [RZ] ;  /* 0x00000000fffff984 */ /* 0x000fe20000000800 */
[----:B------:R-:W-:Y:S01]  /*3e10*/  @!PT LDS RZ, [RZ] ;  /* 0x00000000fffff984 */ /* 0x000fe20000000800 */
[----:B------:R2:W-:Y:S06]  /*3e20*/  MEMBAR.ALL.CTA ;  /* 0x0000000000007992 */ /* 0x0005ec0000008000 */
[----:B--2---:R-:W2:Y:S01]  /*3e30*/  FENCE.VIEW.ASYNC.S ;  /* 0x00000000000073c6 */ /* 0x004ea20000000000 */
[----:B------:R-:W-:Y:S04]  /*3e40*/  PRMT R0, RZ, 0x654, R0 ;  /* 0x00000654ff007816 */ /* 0x000fe80000000000 */
[----:B--2---:R2:W-:Y:S01]  /*3e50*/  SYNCS.ARRIVE.TRANS64.RED.A1T0 RZ, [R0+URZ], RZ ;  /* 0x000000ff00ff79a7 */ /* 0x0045e200081004ff */
[----:B---3--:R-:W-:Y:S11]  /*3e60*/  LOP3.LUT P3, RZ, R22, 0x1, RZ, 0xc0, !PT ;  /* 0x0000000116ff7812 */ /* 0x008ff6000786c0ff */
[----:B------:R-:W-:Y:S02]  /*3e70*/  @!UPT UIADD3 URZ, UPT, UPT, URZ, URZ, URZ ;  /* 0x000000fffffff290 */ /* 0x000fe4000fffe0ff */
[----:B------:R-:W-:Y:S02]  /*3e80*/  @P3 MOV R11, R20 ;  /* 0x00000014000b3202 */ /* 0x000fe40000000f00 */
[----:B------:R-:W-:Y:S01]  /*3e90*/  @P3 LOP3.LUT R10, R21, 0xffff, RZ, 0xc0, !PT ;  /* 0x0000ffff150a3812 */ /* 0x000fe200078ec0ff */
[----:B--2---:R-:W-:Y:S06]  /*3ea0*/  @!P0 BRA `(.L_x_67) ;  /* 0x0000000000a48947 */ /* 0x004fec0003800000 */
[-C--:B-1----:R-:W-:Y:S01]  /*3eb0*/  IMAD.HI.U32 R0, R19, R7.reuse, RZ ;  /* 0x0000000713007227 */ /* 0x082fe200078e00ff */
[----:B------:R-:W-:Y:S02]  /*3ec0*/  ISETP.NE.AND P0, PT, R6, 0x1, PT ;  /* 0x000000010600780c */ /* 0x000fe40003f05270 */
[----:B------:R-:W-:Y:S01]  /*3ed0*/  ISETP.NE.AND P2, PT, R40, 0x1, PT ;  /* 0x000000012800780c */ /* 0x000fe20003f45270 */
[----:B----4-:R-:W-:Y:S01]  /*3ee0*/  IMAD.HI.U32 R9, R24, R16, RZ ;  /* 0x0000001018097227 */ /* 0x010fe200078e00ff */
[----:B------:R-:W-:Y:S02]  /*3ef0*/  SHF.R.U32.HI R0, RZ, R18, R0 ;  /* 0x00000012ff007219 */ /* 0x000fe40000011600 */
[----:B------:R-:W-:Y:S01]  /*3f00*/  ISETP.NE.AND P4, PT, R3, 0x1, PT ;  /* 0x000000010300780c */ /* 0x000fe20003f85270 */
[----:B------:R-:W-:Y:S01]  /*3f10*/  IMAD.HI.U32 R13, R10, R7, RZ ;  /* 0x000000070a0d7227 */ /* 0x000fe200078e00ff */
[----:B------:R-:W-:Y:S02]  /*3f20*/  SHF.R.U32.HI R9, RZ, R17, R9 ;  /* 0x00000011ff097219 */ /* 0x000fe40000011609 */
[----:B------:R-:W-:Y:S01]  /*3f30*/  SEL R0, R19, R0, !P0 ;  /* 0x0000000013007207 */ /* 0x000fe20004000000 */
[----:B------:R-:W-:Y:S01]  /*3f40*/  IMAD.HI.U32 R12, R11, R16, RZ ;  /* 0x000000100b0c7227 */ /* 0x000fe200078e00ff */
[----:B------:R-:W-:Y:S03]  /*3f50*/  SEL R9, R24, R9, !P4 ;  /* 0x0000000918097207 */ /* 0x000fe60006000000 */
[-C--:B------:R-:W-:Y:S01]  /*3f60*/  IMAD.HI.U32 R8, R0, R4.reuse, RZ ;  /* 0x0000000400087227 */ /* 0x080fe200078e00ff */
[----:B------:R-:W-:Y:S03]  /*3f70*/  SHF.R.U32.HI R12, RZ, R17, R12 ;  /* 0x00000011ff0c7219 */ /* 0x000fe6000001160c */
[----:B------:R-:W-:Y:S01]  /*3f80*/  IMAD.HI.U32 R2, R9, R4, RZ ;  /* 0x0000000409027227 */ /* 0x000fe200078e00ff */
[-C--:B------:R-:W-:Y:S02]  /*3f90*/  @P2 SHF.R.U32.HI R0, RZ, R5.reuse, R8 ;  /* 0x00000005ff002219 */ /* 0x080fe40000011608 */
[----:B------:R-:W-:Y:S02]  /*3fa0*/  SHF.R.U32.HI R8, RZ, R18, R13 ;  /* 0x00000012ff087219 */ /* 0x000fe4000001160d */
[----:B------:R-:W-:Y:S01]  /*3fb0*/  @P2 SHF.R.U32.HI R9, RZ, R5, R2 ;  /* 0x00000005ff092219 */ /* 0x000fe20000011602 */
[----:B------:R-:W-:Y:S01]  /*3fc0*/  IMAD R0, R40, R0, RZ ;  /* 0x0000000028007224 */ /* 0x000fe200078e02ff */
[----:B------:R-:W-:Y:S02]  /*3fd0*/  SEL R8, R10, R8, !P0 ;  /* 0x000000080a087207 */ /* 0x000fe40004000000 */
[----:B------:R-:W-:Y:S01]  /*3fe0*/  SEL R2, R11, R12, !P4 ;  /* 0x0000000c0b027207 */ /* 0x000fe20006000000 */
[----:B------:R-:W-:Y:S01]  /*3ff0*/  IMAD R12, R40, R9, RZ ;  /* 0x00000009280c7224 */ /* 0x000fe200078e02ff */
[C---:B------:R-:W-:Y:S01]  /*4000*/  ISETP.GE.AND P0, PT, R8.reuse, R0, PT ;  /* 0x000000000800720c */ /* 0x040fe20003f06270 */
[----:B------:R-:W-:Y:S03]  /*4010*/  IMAD.HI.U32 R0, R8, R4, RZ ;  /* 0x0000000408007227 */ /* 0x000fe600078e00ff */
[----:B------:R-:W-:Y:S02]  /*4020*/  ISETP.GE.OR P0, PT, R2, R12, P0 ;  /* 0x0000000c0200720c */ /* 0x000fe40000706670 */
[-C--:B------:R-:W-:Y:S04]  /*4030*/  SHF.R.U32.HI R0, RZ, R5.reuse, R0 ;  /* 0x00000005ff007219 */ /* 0x080fe80000011600 */
[----:B------:R-:W-:Y:S05]  /*4040*/  SEL R13, R8, R0, !P2 ;  /* 0x00000000080d7207 */ /* 0x000fea0005000000 */
[----:B------:R-:W-:Y:S02]  /*4050*/  IMAD.MOV R12, RZ, RZ, -R13 ;  /* 0x000000ffff0c7224 */ /* 0x000fe400078e0a0d */
[----:B------:R-:W-:Y:S04]  /*4060*/  @!P0 IMAD.HI.U32 R0, R2, R4, RZ ;  /* 0x0000000402008227 */ /* 0x000fe800078e00ff */
[----:B------:R-:W-:Y:S01]  /*4070*/  IMAD R12, R40, R12, R8 ;  /* 0x0000000c280c7224 */ /* 0x000fe200078e0208 */
[----:B------:R-:W-:Y:S04]  /*4080*/  @!P0 SHF.R.U32.HI R0, RZ, R5, R0 ;  /* 0x00000005ff008219 */ /* 0x000fe80000011600 */
[----:B------:R-:W-:Y:S04]  /*4090*/  @!P0 SEL R0, R2, R0, !P2 ;  /* 0x0000000002008207 */ /* 0x000fe80005000000 */
[----:B------:R-:W-:Y:S01]  /*40a0*/  @!P0 IADD3 R13, PT, PT, R13, -R0, RZ ;  /* 0x800000000d0d8210 */ /* 0x000fe20007ffe0ff */
[----:B------:R-:W-:Y:S01]  /*40b0*/  @!P0 IMAD R0, R9, R12, R0 ;  /* 0x0000000c09008224 */ /* 0x000fe200078e0200 */
[----:B------:R-:W-:Y:S01]  /*40c0*/  IADD3 R9, PT, PT, -R8, RZ, RZ ;  /* 0x000000ff08097210 */ /* 0x000fe20007ffe1ff */
[--C-:B------:R-:W-:Y:S02]  /*40d0*/  IMAD.MOV R12, RZ, RZ, -R2.reuse ;  /* 0x000000ffff0c7224 */ /* 0x100fe400078e0a02 */
[----:B------:R-:W-:Y:S02]  /*40e0*/  @!P0 IMAD R8, R13, R40, R2 ;  /* 0x000000280d088224 */ /* 0x000fe400078e0202 */
[----:B------:R-:W-:Y:S02]  /*40f0*/  @!P0 IMAD.MOV.U32 R2, RZ, RZ, R0 ;  /* 0x000000ffff028224 */ /* 0x000fe400078e0000 */
[----:B------:R-:W-:Y:S02]  /*4100*/  IMAD R11, R3, R12, R11 ;  /* 0x0000000c030b7224 */ /* 0x000fe400078e020b */
[----:B------:R-:W-:Y:S02]  /*4110*/  IMAD R10, R6, R9, R10 ;  /* 0x00000009060a7224 */ /* 0x000fe400078e020a */
[----:B------:R-:W-:Y:S02]  /*4120*/  IMAD R11, R2, R3, R11 ;  /* 0x00000003020b7224 */ /* 0x000fe400078e020b */
[----:B------:R-:W-:Y:S02]  /*4130*/  IMAD R10, R8, R6, R10 ;  /* 0x00000006080a7224 */ /* 0x000fe400078e020a */
.L_x_67:
[----:B------:R-:W-:Y:S05]  /*4140*/  BRA.U UP1, `(.L_x_68) ;  /* 0x0000000101107547 */ /* 0x000fea000b800000 */
[----:B------:R-:W-:Y:S04]  /*4150*/  MOV R2, UR6 ;  /* 0x0000000600027c02 */ /* 0x000fe80008000f00 */
[----:B------:R-:W-:Y:S04]  /*4160*/  SHF.L.U32 R2, R2, 0x1f, RZ ;  /* 0x0000001f02027819 */ /* 0x000fe800000006ff */
[----:B------:R-:W2:Y:S02]  /*4170*/  SYNCS.PHASECHK.TRANS64.TRYWAIT P0, [UR7+0x68], R2 ;  /* 0x00006802ff0075a7 */ /* 0x000ea40008001107 */
[----:B--2---:R-:W-:Y:S05]  /*4180*/  @!P0 BRA `(.L_x_69) ;  /* 0x0000005400248947 */ /* 0x004fea0003800000 */
.L_x_68:
[----:B------:R-:W-:Y:S02]  /*4190*/  R2UR UR35, R15 ;  /* 0x000000000f2372ca */ /* 0x000fe400000e0000 */
[----:B------:R-:W-:Y:S02]  /*41a0*/  R2UR UR34, R14 ;  /* 0x000000000e2272ca */ /* 0x000fe400000e0000 */
[----:B------:R-:W-:Y:S02]  /*41b0*/  ISETP.NE.U32.AND P2, PT, RZ, UR4, PT ;  /* 0x00000004ff007c0c */ /* 0x000fe4000bf45070 */
[----:B------:R-:W-:Y:S02]  /*41c0*/  SHF.L.U32 R14, R29, 0x1f, RZ ;  /* 0x0000001f1d0e7819 */ /* 0x000fe400000006ff */
[----:B------:R-:W-:Y:S05]  /*41d0*/  ISETP.NE.AND.EX P2, PT, RZ, UR5, PT, P2 ;  /* 0x00000005ff007c0c */ /* 0x000fea000bf45320 */
[----:B------:R-:W-:Y:S02]  /*41e0*/  USHF.L.U32 UR35, UR35, 0x6, URZ ;  /* 0x0000000623237899 */ /* 0x000fe400080006ff */
[----:B------:R-:W-:Y:S01]  /*41f0*/  USHF.L.U32 UR34, UR34, 0x8, URZ ;  /* 0x0000000822227899 */ /* 0x000fe200080006ff */
[----:B------:R-:W-:Y:S11]  /*4200*/  BRA.U !UP3, `(.L_x_70) ;  /* 0x000000010b347547 */ /* 0x000ff6000b800000 */
[----:B------:R-:W-:Y:S01]  /*4210*/  UPLOP3.LUT UP0, UPT, UPT, UPT, UP2, 0x80, 0x8 ;  /* 0x000000000008789c */ /* 0x000fe20003f0f020 */
[----:B--2---:R-:W-:Y:S02]  /*4220*/  HFMA2 R0, -RZ, RZ, 0, 5.9604644775390625e-08 ;  /* 0x00000001ff007431 */ /* 0x004fe400000001ff */
[----:B------:R-:W-:Y:S03]  /*4230*/  IMAD.MOV.U32 R88, RZ, RZ, 0x1 ;  /* 0x00000001ff587424 */ /* 0x000fe600078e00ff */
[----:B------:R-:W-:Y:S05]  /*4240*/  PLOP3.LUT P0, PT, PT, PT, UP0, 0x80, 0x8 ;  /* 0x000000000008781c */ /* 0x000fea0003f0f008 */
[----:B------:R-:W2:Y:S01]  /*4250*/  @UP0 LDCU.64 UR10, c[0x0][0x888] ;  /* 0x00011100ff0a07ac */ /* 0x000ea20008000a00 */
[----:B------:R-:W-:Y:S07]  /*4260*/  @UP0 UIMAD UR8, UR36, UR4, URZ ;  /* 0x00000004240802a4 */ /* 0x000fee000f8e02ff */
[----:B------:R-:W-:Y:S01]  /*4270*/  @!P0 PRMT R88, R0, 0x7610, R88 ;  /* 0x0000761000588816 */ /* 0x000fe20000000058 */
[----:B--2---:R-:W-:Y:S03]  /*4280*/  @UP0 UIMAD.WIDE UR10, UR8, 0x4, UR10 ;  /* 0x00000004080a08a5 */ /* 0x004fe6000f8e020a */
[----:B------:R-:W2:Y:S03]  /*4290*/  @!UP0 LDCU UR8, c[0x0][0x880] ;  /* 0x00011000ff0887ac */ /* 0x000ea60008000800 */
[----:B------:R-:W-:Y:S01]  /*42a0*/  IMAD.U32 R8, RZ, RZ, UR10 ;  /* 0x0000000aff087e24 */ /* 0x000fe2000f8e00ff */
[----:B------:R-:W-:Y:S05]  /*42b0*/  MOV R9, UR11 ;  /* 0x0000000b00097c02 */ /* 0x000fea0008000f00 */
[----:B-----5:R3:W5:Y:S02]  /*42c0*/  @P0 LDG.E R49, desc[UR46][R8.64] ;  /* 0x0000002e08310981 */ /* 0x020764000c1e1900 */
[----:B--23--:R-:W-:Y:S07]  /*42d0*/  @!P0 IMAD.U32 R49, RZ, RZ, UR8 ;  /* 0x00000008ff318e24 */ /* 0x00cfee000f8e00ff */
.L_x_70:
[----:B-----5:R-:W-:Y:S01]  /*42e0*/  @!P2 FSETP.EQ.AND P0, PT, R49, RZ, PT ;  /* 0x000000ff3100a20b */ /* 0x020fe20003f02000 */
[----:B------:R-:W-:Y:S01]  /*42f0*/  @!UPT UIADD3 URZ, UPT, UPT, URZ, URZ, URZ ;  /* 0x000000fffffff290 */ /* 0x000fe2000fffe0ff */
[----:B------:R-:W-:Y:S11]  /*4300*/  @!P2 BRA `(.L_x_71) ;  /* 0x000000000014a947 */ /* 0x000ff60003800000 */
[----:B------:R-:W-:Y:S02]  /*4310*/  LOP3.LUT P2, RZ, R88, 0xff, RZ, 0xc0, !PT ;  /* 0x000000ff58ff7812 */ /* 0x000fe4000784c0ff */
[----:B------:R-:W-:Y:S04]  /*4320*/  PLOP3.LUT P0, PT, PT, PT, UP0, 0x80, 0x8 ;  /* 0x000000000008781c */ /* 0x000fe80003f0f008 */
[----:B------:R-:W-:Y:S07]  /*4330*/  PLOP3.LUT P0, PT, P0, PT, PT, 0x8, 0x80 ;  /* 0x000000000080781c */ /* 0x000fee000070e170 */
[----:B------:R-:W-:Y:S11]  /*4340*/  @P2 FSETP.EQ.AND P0, PT, R49, RZ, PT ;  /* 0x000000ff3100220b */ /* 0x000ff60003f02000 */
[----:B------:R-:W-:Y:S02]  /*4350*/  @!UPT UIADD3 URZ, UPT, UPT, URZ, URZ, URZ ;  /* 0x000000fffffff290 */ /* 0x000fe4000fffe0ff */
.L_x_71:
[----:B------:R-:W3:Y:S01]  /*4360*/  SYNCS.PHASECHK.TRANS64.TRYWAIT P2, [UR7+0x40], R14 ;  /* 0x0000400eff0075a7 */ /* 0x000ee20008041107 */
[----:B------:R-:W-:Y:S04]  /*4370*/  ELECT P4, URZ, PT ;  /* 0x0000000000ff782f */ /* 0x000fe80003880000 */
[----:B------:R-:W-:Y:S11]  /*4380*/  PLOP3.LUT P4, PT, P0, P4, PT, 0xf2, 0x2f ;  /* 0x00000000002f781c */ /* 0x000ff60000789e72 */
[----:B------:R-:W-:Y:S02]  /*4390*/  @!UPT UIADD3 URZ, UPT, UPT, URZ, URZ, URZ ;  /* 0x000000fffffff290 */ /* 0x000fe4000fffe0ff */
[----:B-1----:R-:W-:Y:S05]  /*43a0*/  @!P4 IADD3 R8, P0, PT, R30, 0x580, RZ ;  /* 0x000005801e08c810 */ /* 0x002fea0007f1e0ff */
[----:B--2---:R-:W-:Y:S01]  /*43b0*/  @!P4 IMAD.X R2, RZ, RZ, R31, P0 ;  /* 0x000000ffff02c224 */ /* 0x004fe200000e061f */
[----:B---3--:R-:W-:Y:S07]  /*43c0*/  @!P2 BRA `(.L_x_72) ;  /* 0x0000005000aca947 */ /* 0x008fee0003800000 */
.L_x_155:
[----:B------:R-:W-:Y:S01]  /*43d0*/  @!P4 R2UR UR8, R2 ;  /* 0x000000000208c2ca */ /* 0x000fe200000e0000 */
[----:B------:R-:W-:Y:S01]  /*43e0*/  VOTEU.ALL UP1, P4 ;  /* 0x0000000000ff7886 */ /* 0x000fe20002020000 */
[----:B------:R-:W-:Y:S01]  /*43f0*/  @!P4 R2UR UR9, R8 ;  /* 0x000000000809c2ca */ /* 0x000fe200000e0000 */
[----:B-1----:R-:W-:Y:S01]  /*4400*/  @!P4 IMAD.MOV.U32 R0, RZ, RZ, 0x2000 ;  /* 0x00002000ff00c424 */ /* 0x002fe200078e00ff */
[----:B------:R-:W-:Y:S01]  /*4410*/  UMOV UR10, 0x0 ;  /* 0x00000000000a7882 */ /* 0x000fe20000000000 */
[----:B------:R-:W-:Y:S01]  /*4420*/  UMOV UR11, 0x10000000 ;  /* 0x10000000000b7882 */ /* 0x000fe20000000000 */
[----:B------:R-:W-:Y:S01]  /*4430*/  @!UP1 UIADD3 UR32, UPT, UPT, UR7, 0x400, URZ ;  /* 0x0000040007209890 */ /* 0x000fe2000fffe0ff */
[----:B------:R-:W-:Y:S06]  /*4440*/  VOTEU.ALL UP1, P4 ;  /* 0x0000000000ff7886 */ /* 0x000fec0002020000 */
[----:B------:R-:W-:Y:S01]  /*4450*/  IMAD.U32 R9, RZ, RZ, UR8 ;  /* 0x00000008ff097e24 */ /* 0x000fe2000f8e00ff */
[----:B------:R-:W-:Y:S01]  /*4460*/  UPRMT UR8, UR37, 0x654, UR33 ;  /* 0x0000065425087896 */ /* 0x000fe20008000021 */
[----:B------:R-:W-:Y:S03]  /*4470*/  IMAD.U32 R8, RZ, RZ, UR9 ;  /* 0x00000009ff087e24 */ /* 0x000fe6000f8e00ff */
[----:B------:R-:W-:Y:S02]  /*4480*/  @!P4 R2UR UR15, R9 ;  /* 0x00000000090fc2ca */ /* 0x000fe400000e0000 */
[----:B------:R-:W-:Y:S02]  /*4490*/  @!P4 R2UR UR14, R8 ;  /* 0x00000000080ec2ca */ /* 0x000fe400000e0000 */
[----:B------:R-:W-:Y:S05]  /*44a0*/  @!P4 IADD3 R8, P0, PT, R30, 0x580, RZ ;  /* 0x000005801e08c810 */ /* 0x000fea0007f1e0ff */
[----:B------:R-:W-:Y:S06]  /*44b0*/  @!P4 IMAD.X R2, RZ, RZ, R31, P0 ;  /* 0x000000ffff02c224 */ /* 0x000fec00000e061f */
[----:B------:R1:W-:Y:S01]  /*44c0*/  @!UP1 UTMALDG.3D [UR32], [UR14], desc[UR10] ;  /* 0x00000a200e0095b4 */ /* 0x0003e20008011000 */
[----:B------:R1:W-:Y:S01]  /*44d0*/  @!P4 SYNCS.ARRIVE.TRANS64.RED.A0TR RZ, [UR7+0x20], R0 ;  /* 0x00002000ffffc9a7 */ /* 0x0003e20008300407 */
[----:B------:R-:W-:Y:S01]  /*44e0*/  SYNCS.ARRIVE.TRANS64.RED.A1T0 RZ, [UR8], RZ ;  /* 0x000000ffffff79a7 */ /* 0x000fe20008100408 */
[----:B------:R-:W2:Y:S02]  /*44f0*/  SYNCS.PHASECHK.TRANS64.TRYWAIT P2, [UR7+0x48], R14 ;  /* 0x0000480eff0075a7 */ /* 0x000ea40008041107 */
[----:B-12---:R-:W-:Y:S05]  /*4500*/  @!P2 BRA `(.L_x_73) ;  /* 0x000000500074a947 */ /* 0x006fea0003800000 */
.L_x_157:
[----:B------:R-:W-:Y:S01]  /*4510*/  @!P4 R2UR UR8, R2 ;  /* 0x000000000208c2ca */ /* 0x000fe200000e0000 */
[----:B------:R-:W-:Y:S01]  /*4520*/  VOTEU.ALL UP1, P4 ;  /* 0x0000000000ff7886 */ /* 0x000fe20002020000 */
[----:B------:R-:W-:Y:S01]  /*4530*/  @!P4 R2UR UR9, R8 ;  /* 0x000000000809c2ca */ /* 0x000fe200000e0000 */
[----:B-1----:R-:W-:Y:S01]  /*4540*/  @!P4 IMAD.MOV.U32 R0, RZ, RZ, 0x2000 ;  /* 0x00002000ff00c424 */ /* 0x002fe200078e00ff */
[----:B------:R-:W-:Y:S01]  /*4550*/  UMOV UR10, 0x0 ;  /* 0x00000000000a7882 */ /* 0x000fe20000000000 */
[----:B------:R-:W-:Y:S01]  /*4560*/  UMOV UR11, 0x10000000 ;  /* 0x10000000000b7882 */ /* 0x000fe20000000000 */
[----:B------:R-:W-:Y:S02]  /*4570*/  @!UP1 UIADD3 UR26, UPT, UPT, UR34, 0x40, URZ ;  /* 0x00000040221a9890 */ /* 0x000fe4000fffe0ff */
[----:B------:R-:W-:Y:S01]  /*4580*/  @!UP1 UIADD3 UR24, UPT, UPT, UR7, 0x2400, URZ ;  /* 0x0000240007189890 */ /* 0x000fe2000fffe0ff */
[----:B------:R-:W-:Y:S01]  /*4590*/  VOTEU.ALL UP1, P4 ;  /* 0x0000000000ff7886 */ /* 0x000fe20002020000 */
[----:B------:R-:W-:Y:S01]  /*45a0*/  UMOV UR27, UR35 ;  /* 0x00000023001b7c82 */ /* 0x000fe20008000000 */
[----:B------:R-:W-:Y:S02]  /*45b0*/  UMOV UR28, UR36 ;  /* 0x00000024001c7c82 */ /* 0x000fe40008000000 */
        /* <DEDUP_REMOVED lines=12> */
.L_x_159:
[----:B------:R-:W2:Y:S01]  /*4680*/  LDC.64 R12, c[0x0][0xb18] ;  /* 0x0002c600ff0c7b82 */ /* 0x000ea20000000a00 */
[----:B------:R-:W-:Y:S01]  /*4690*/  @!P4 R2UR UR8, R2 ;  /* 0x000000000208c2ca */ /* 0x000fe200000e0000 */
[----:B------:R-:W-:Y:S01]  /*46a0*/  VOTEU.ALL UP1, P4 ;  /* 0x0000000000ff7886 */ /* 0x000fe20002020000 */
[----:B------:R-:W-:Y:S01]  /*46b0*/  @!P4 R2UR UR9, R8 ;  /* 0x000000000809c2ca */ /* 0x000fe200000e0000 */
[----:B-1----:R-:W-:Y:S01]  /*46c0*/  @!P4 IMAD.MOV.U32 R0, RZ, RZ, 0x2000 ;  /* 0x00002000ff00c424 */ /* 0x002fe200078e00ff */
[----:B------:R-:W-:Y:S03]  /*46d0*/  UMOV UR10, 0x0 ;  /* 0x00000000000a7882 */ /* 0x000fe60000000000 */
[----:B------:R-:W1:Y:S01]  /*46e0*/  @!P1 LDC R2, c[0x0][0xb0c] ;  /* 0x0002c300ff029b82 */ /* 0x000e620000000800 */
[----:B------:R-:W-:Y:S01]  /*46f0*/  @!UP1 UIADD3 UR18, UPT, UPT, UR34, 0x80, URZ ;  /* 0x0000008022129890 */ /* 0x000fe2000fffe0ff */
[----:B------:R-:W-:Y:S01]  /*4700*/  @P3 SHF.R.U32.HI R26, RZ, 0x10, R21 ;  /* 0x00000010ff1a3819 */ /* 0x000fe20000011615 */
[----:B------:R-:W-:Y:S01]  /*4710*/  @!UP1 UIADD3 UR16, UPT, UPT, UR7, 0x4400, URZ ;  /* 0x0000440007109890 */ /* 0x000fe2000fffe0ff */
[----:B------:R-:W-:Y:S01]  /*4720*/  VIADD R28, R28, 0x1 ;  /* 0x000000011c1c7836 */ /* 0x000fe20000000000 */
[----:B------:R-:W-:Y:S01]  /*4730*/  VOTEU.ALL UP1, P4 ;  /* 0x0000000000ff7886 */ /* 0x000fe20002020000 */
[----:B------:R-:W-:Y:S01]  /*4740*/  UMOV UR11, 0x10000000 ;  /* 0x10000000000b7882 */ /* 0x000fe20000000000 */
[----:B------:R-:W-:Y:S01]  /*4750*/  UMOV UR19, UR35 ;  /* 0x0000002300137c82 */ /* 0x000fe20008000000 */
[----:B------:R-:W-:Y:S01]  /*4760*/  IMAD.U32 R9, RZ, RZ, UR8 ;  /* 0x00000008ff097e24 */ /* 0x000fe2000f8e00ff */
[----:B------:R-:W-:Y:S01]  /*4770*/  UMOV UR20, UR36 ;  /* 0x0000002400147c82 */ /* 0x000fe20008000000 */
[----:B------:R-:W-:Y:S01]  /*4780*/  IMAD.U32 R8, RZ, RZ, UR9 ;  /* 0x00000009ff087e24 */ /* 0x000fe2000f8e00ff */
[----:B------:R-:W-:Y:S02]  /*4790*/  UPRMT UR8, UR37, 0x654, UR17 ;  /* 0x0000065425087896 */ /* 0x000fe40008000011 */
[----:B------:R-:W-:Y:S02]  /*47a0*/  @!P4 R2UR UR15, R9 ;  /* 0x00000000090fc2ca */ /* 0x000fe400000e0000 */
[----:B------:R-:W-:Y:S02]  /*47b0*/  @!P4 R2UR UR14, R8 ;  /* 0x00000000080ec2ca */ /* 0x000fe400000e0000 */
[----:B------:R-:W3:Y:S11]  /*47c0*/  LDC.64 R8, c[0x0][0xb10] ;  /* 0x0002c400ff087b82 */ /* 0x000ef60000000a00 */
[----:B------:R1:W-:Y:S01]  /*47d0*/  @!UP1 UTMALDG.3D [UR16], [UR14], desc[UR10] ;  /* 0x00000a100e0095b4 */ /* 0x0003e20008011000 */
[----:B------:R5:W-:Y:S01]  /*47e0*/  @!P4 SYNCS.ARRIVE.TRANS64.RED.A0TR RZ, [UR7+0x30], R0 ;  /* 0x00003000ffffc9a7 */ /* 0x000be20008300407 */
[C---:B---3--:R-:W-:Y:S01]  /*47f0*/  @!P1 IMAD.HI.U32 R8, R11.reuse, R8, RZ ;  /* 0x000000080b089227 */ /* 0x048fe200078e00ff */
[----:B--2---:R-:W-:Y:S02]  /*4800*/  @!P1 ISETP.NE.AND P0, PT, R12, 0x1, PT ;  /* 0x000000010c00980c */ /* 0x004fe40003f05270 */
[----:B-1----:R-:W-:Y:S01]  /*4810*/  @!P1 ISETP.NE.AND P2, PT, R2, 0x1, PT ;  /* 0x000000010200980c */ /* 0x002fe20003f45270 */
[----:B------:R-:W-:Y:S01]  /*4820*/  SYNCS.ARRIVE.TRANS64.RED.A1T0 RZ, [UR8], RZ ;  /* 0x000000ffffff79a7 */ /* 0x000fe20008100408 */
[C---:B------:R-:W-:Y:S01]  /*4830*/  @!P1 IMAD.HI.U32 R13, R10.reuse, R13, RZ ;  /* 0x0000000d0a0d9227 */ /* 0x040fe200078e00ff */
[----:B------:R-:W-:Y:S04]  /*4840*/  @!P1 SHF.R.U32.HI R8, RZ, R9, R8 ;  /* 0x00000009ff089219 */ /* 0x000fe80000011608 */
[----:B------:R-:W-:Y:S01]  /*4850*/  @!P1 SEL R8, R11, R8, !P2 ;  /* 0x000000080b089207 */ /* 0x000fe20005000000 */
[----:B------:R-:W1:Y:S01]  /*4860*/  SYNCS.PHASECHK.TRANS64.TRYWAIT P5, [UR7+0x58], R14 ;  /* 0x0000580eff0075a7 */ /* 0x000e6200080a1107 */
[----:B-----5:R-:W2:Y:S02]  /*4870*/  @!P1 LDC R0, c[0x0][0xb20] ;  /* 0x0002c800ff009b82 */ /* 0x020ea40000000800 */
[----:B--2---:R-:W-:Y:S04]  /*4880*/  @!P1 SHF.R.U32.HI R0, RZ, R0, R13 ;  /* 0x00000000ff009219 */ /* 0x004fe8000001160d */
[----:B------:R-:W-:Y:S05]  /*4890*/  @!P1 SEL R9, R10, R0, !P0 ;  /* 0x000000000a099207 */ /* 0x000fea0004000000 */
[----:B------:R-:W-:Y:S02]  /*48a0*/  @!P1 IMAD.IADD R0, R9, 0x1, -R8 ;  /* 0x0000000109009824 */ /* 0x000fe400078e0a08 */
[----:B------:R-:W-:Y:S02]  /*48b0*/  @!P1 IMAD.IADD R8, R8, 0x1, -R9 ;  /* 0x0000000108089824 */ /* 0x000fe400078e0a09 */
[----:B------:R-:W-:Y:S02]  /*48c0*/  @!P1 IMAD R11, R0, R2, R11 ;  /* 0x00000002000b9224 */ /* 0x000fe400078e020b */
[----:B------:R-:W-:Y:S01]  /*48d0*/  @!P1 IMAD R10, R8, R12, R10 ;  /* 0x0000000c080a9224 */ /* 0x000fe200078e020a */
[----:B-1----:R-:W-:Y:S06]  /*48e0*/  @!P5 BRA `(.L_x_75) ;  /* 0x0000004c00acd947 */ /* 0x002fec0003800000 */
.L_x_161:
[----:B------:R-:W-:Y:S01]  /*48f0*/  @!P4 IADD3 R2, P0, PT, R30, 0x580, RZ ;  /* 0x000005801e02c810 */ /* 0x000fe20007f1e0ff */
[----:B------:R-:W-:Y:S01]  /*4900*/  VOTEU.ALL UP1, P4 ;  /* 0x0000000000ff7886 */ /* 0x000fe20002020000 */
[----:B------:R-:W-:Y:S01]  /*4910*/  UMOV UR18, 0x0 ;  /* 0x0000000000127882 */ /* 0x000fe20000000000 */
[----:B------:R-:W-:Y:S01]  /*4920*/  UMOV UR19, 0x10000000 ;  /* 0x1000000000137882 */ /* 0x000fe20000000000 */
[----:B------:R-:W-:Y:S01]  /*4930*/  @!P4 R2UR UR9, R2 ;  /* 0x000000000209c2ca */ /* 0x000fe200000e0000 */
[----:B-1----:R-:W-:Y:S01]  /*4940*/  @!P4 IMAD.X R0, RZ, RZ, R31, P0 ;  /* 0x000000ffff00c224 */ /* 0x002fe200000e061f */
[----:B------:R-:W-:Y:S01]  /*4950*/  @!UP1 UIADD3 UR10, UPT, UPT, UR34, 0xc0, URZ ;  /* 0x000000c0220a9890 */ /* 0x000fe2000fffe0ff */
[----:B------:R-:W-:Y:S01]  /*4960*/  ISETP.NE.AND P0, PT, R28, 0x2, PT ;  /* 0x000000021c00780c */ /* 0x000fe20003f05270 */
[----:B------:R-:W-:Y:S01]  /*4970*/  UMOV UR11, UR35 ;  /* 0x00000023000b7c82 */ /* 0x000fe20008000000 */
[----:B------:R-:W-:Y:S01]  /*4980*/  UMOV UR12, UR36 ;  /* 0x00000024000c7c82 */ /* 0x000fe20008000000 */
[----:B------:R-:W-:Y:S01]  /*4990*/  @!P4 R2UR UR8, R0 ;  /* 0x000000000008c2ca */ /* 0x000fe200000e0000 */
[----:B------:R-:W-:Y:S01]  /*49a0*/  IMAD.IADD R14, R10, 0x1, R86 ;  /* 0x000000010a0e7824 */ /* 0x000fe200078e0256 */
[----:B------:R-:W-:Y:S01]  /*49b0*/  @P3 R2UR UR36, R26 ;  /* 0x000000001a2432ca */ /* 0x000fe200000e0000 */
[----:B------:R-:W-:Y:S01]  /*49c0*/  IMAD.IADD R15, R11, 0x1, R87 ;  /* 0x000000010b0f7824 */ /* 0x000fe200078e0257 */
[----:B------:R-:W-:Y:S02]  /*49d0*/  SEL R0, RZ, 0x1, P0 ;  /* 0x00000001ff007807 */ /* 0x000fe40000000000 */
[----:B------:R-:W-:Y:S01]  /*49e0*/  LOP3.LUT R29, R29, 0x1, RZ, 0x3c, !PT ;  /* 0x000000011d1d7812 */ /* 0x000fe200078e3cff */
[----:B------:R-:W-:Y:S01]  /*49f0*/  IMAD.U32 R8, RZ, RZ, UR9 ;  /* 0x00000009ff087e24 */ /* 0x000fe2000f8e00ff */
[----:B------:R-:W-:Y:S01]  /*4a00*/  @!UP1 UIADD3 UR9, UPT, UPT, UR7, 0x38, URZ ;  /* 0x0000003807099890 */ /* 0x000fe2000fffe0ff */
[----:B------:R-:W-:Y:S02]  /*4a10*/  LOP3.LUT R27, R27, R0, RZ, 0x3c, !PT ;  /* 0x000000001b1b7212 */ /* 0x000fe400078e3cff */
[----:B------:R-:W-:Y:S02]  /*4a20*/  SEL R28, R28, RZ, P0 ;  /* 0x000000ff1c1c7207 */ /* 0x000fe40000000000 */
[----:B------:R-:W-:Y:S01]  /*4a30*/  IMAD.U32 R9, RZ, RZ, UR8 ;  /* 0x00000008ff097e24 */ /* 0x000fe2000f8e00ff */
[----:B------:R-:W-:Y:S01]  /*4a40*/  @!P4 R2UR UR14, R8 ;  /* 0x00000000080ec2ca */ /* 0x000fe200000e0000 */
[----:B------:R-:W-:Y:S01]  /*4a50*/  @!UP1 UIADD3 UR8, UPT, UPT, UR7, 0x6400, URZ ;  /* 0x0000640007089890 */ /* 0x000fe2000fffe0ff */
[----:B------:R-:W-:Y:S02]  /*4a60*/  VOTEU.ALL UP1, P4 ;  /* 0x0000000000ff7886 */ /* 0x000fe40002020000 */
[----:B------:R-:W-:Y:S11]  /*4a70*/  @!P4 R2UR UR15, R9 ;  /* 0x00000000090fc2ca */ /* 0x000ff600000e0000 */
[----:B------:R-:W-:Y:S02]  /*4a80*/  @!UPT UIADD3 URZ, UPT, UPT, URZ, URZ, URZ ;  /* 0x000000fffffff290 */ /* 0x000fe4000fffe0ff */
[----:B------:R2:W-:Y:S01]  /*4a90*/  @!UP1 UTMALDG.3D [UR8], [UR14], desc[UR18] ;  /* 0x000012080e0095b4 */ /* 0x0005e20008011000 */
[----:B------:R2:W-:Y:S01]  /*4aa0*/  @!P4 SYNCS.ARRIVE.TRANS64.RED.A0TR RZ, [UR7+0x38], R25 ;  /* 0x00003819ffffc9a7 */ /* 0x0005e20008300407 */
[----:B------:R-:W-:Y:S01]  /*4ab0*/  UPLOP3.LUT UP1, UPT, UPT, UPT, UPT, 0x80, 0x8 ;  /* 0x000000000008789c */ /* 0x000fe20003f2f070 */
[----:B------:R-:W-:Y:S01]  /*4ac0*/  SYNCS.ARRIVE.TRANS64.RED.A1T0 RZ, [UR13], RZ ;  /* 0x000000ffffff79a7 */ /* 0x000fe2000810040d */
[----:B------:R-:W-:Y:S09]  /*4ad0*/  @P3 BRA `(.L_x_76) ;  /* 0xfffffff000a03947 */ /* 0x000ff2000383ffff */
[----:B------:R-:W-:-:S04]  /*4ae0*/  SHF.L.U32 R2, R29, 0x1f, RZ ;  /* 0x0000001f1d027819 */ /* 0x000fc800000006ff */
[----:B------:R-:W1:Y:S02]  /*4af0*/  SYNCS.PHASECHK.TRANS64.TRYWAIT P0, [UR7+0x40], R2 ;  /* 0x00004002ff0075a7 */ /* 0x000e640008001107 */
[----:B-1----:R-:W-:Y:S05]  /*4b00*/  @!P0 BRA `(.L_x_77) ;  /* 0x0000004c003c8947 */ /* 0x002fea0003800000 */
.L_x_163:
[----:B------:R-:W3:Y:S02]  /*4b10*/  SYNCS.PHASECHK.TRANS64.TRYWAIT P0, [UR7+0x48], R2 ;  /* 0x00004802ff0075a7 */ /* 0x000ee40008001107 */
[----:B---3--:R-:W-:Y:S05]  /*4b20*/  @!P0 BRA `(.L_x_78) ;  /* 0x0000004c004c8947 */ /* 0x008fea0003800000 */
.L_x_165:
[----:B------:R-:W3:Y:S02]  /*4b30*/  SYNCS.PHASECHK.TRANS64.TRYWAIT P0, [UR7+0x50], R2 ;  /* 0x00005002ff0075a7 */ /* 0x000ee40008001107 */
[----:B---3--:R-:W-:Y:S05]  /*4b40*/  @!P0 BRA `(.L_x_79) ;  /* 0x0000004c005c8947 */ /* 0x008fea0003800000 */
.L_x_167:
[----:B-1----:R-:W-:-:S07]  /*4b50*/  MOV R0, UR7 ;  /* 0x0000000700007c02 */ /* 0x002fce0008000f00 */
.L_x_80:
[----:B-1----:R-:W-:-:S04]  /*4b60*/  SHF.L.U32 R2, R29, 0x1f, RZ ;  /* 0x0000001f1d027819 */ /* 0x002fc800000006ff */
[----:B------:R1:W3:Y:S03]  /*4b70*/  SYNCS.PHASECHK.TRANS64.TRYWAIT P0, [R0+URZ+0x58], R2 ;  /* 0x00005802000075a7 */ /* 0x0002e600080011ff */
[----:B---3--:R-:W-:Y:S05]  /*4b80*/  @!P0 NANOSLEEP.SYNCS 0x989680 ;  /* 0x009896800000895d */ /* 0x008fea0003900000 */
[----:B------:R-:W3:Y:S02]  /*4b90*/  @!P0 SYNCS.PHASECHK.TRANS64 P0, [R0+URZ+0x58], R2 ;  /* 0x00005802000085a7 */ /* 0x000ee400080010ff */
[----:B--23--:R-:W-:Y:S05]  /*4ba0*/  @P0 EXIT ;  /* 0x000000000000094d */ /* 0x00cfea0003800000 */
[----:B------:R-:W-:Y:S05]  /*4bb0*/  BRA `(.L_x_80) ;  /* 0xfffffffc00e87947 */ /* 0x000fea000383ffff */
.L_x_65:
[----:B------:R-:W-:-:S06]  /*4bc0*/  UISETP.GE.AND UP1, UPT, UR8, 0x4, UPT ;  /* 0x000000040800788c */ /* 0x000fcc000bf26270 */
[----:B------:R-:W-:-:S13]  /*4bd0*/  PLOP3.LUT P0, PT, PT, PT, UP1, 0x80, 0x8 ;  /* 0x000000000008781c */ /* 0x000fda0003f0f018 */
[----:B------:R-:W-:Y:S05]  /*4be0*/  @!P0 EXIT ;  /* 0x000000000000894d */ /* 0x000fea0003800000 */
[----:B------:R-:W-:Y:S01]  /*4bf0*/  BAR.SYNC.DEFER_BLOCKING 0x6, 0xa0 ;  /* 0x0182800000007b1d */ /* 0x000fe20000010000 */
[C---:B------:R-:W-:Y:S01]  /*4c00*/  IMAD.SHL.U32 R4, R101.reuse, 0x40, RZ ;  /* 0x0000004065047824 */ /* 0x040fe200078e00ff */
[C---:B------:R-:W-:Y:S01]  /*4c10*/  R2P PR, R101.reuse, 0x6 ;  /* 0x0000000665007804 */ /* 0x040fe20000000000 */
[C---:B------:R-:W-:Y:S01]  /*4c20*/  IMAD.SHL.U32 R92, R101.reuse, 0x8, RZ ;  /* 0x00000008655c7824 */ /* 0x040fe200078e00ff */
[----:B------:R-:W-:Y:S01]  /*4c30*/  CS2R R96, SRZ ;  /* 0x0000000000607805 */ /* 0x000fe2000001ff00 */
[C---:B------:R-:W-:Y:S01]  /*4c40*/  IMAD.U32 R46, R101.reuse, 0x10000, RZ ;  /* 0x00010000652e7824 */ /* 0x040fe200078e00ff */
[----:B------:R-:W-:Y:S02]  /*4c50*/  UMOV UR48, 0x400 ;  /* 0x0000040000307882 */ /* 0x000fe40000000000 */
[----:B------:R-:W1:Y:S01]  /*4c60*/  LDC R91, c[0x0][0x370] ;  /* 0x0000dc00ff5b7b82 */ /* 0x000e620000000800 */
[----:B------:R-:W-:Y:S01]  /*4c70*/  ULEA UR48, UR37, UR48, 0x18 ;  /* 0x0000003025307291 */ /* 0x000fe2000f8ec0ff */
[C---:B------:R-:W-:Y:S01]  /*4c80*/  LOP3.LUT R3, R4.reuse, 0x1c0, RZ, 0xc0, !PT ;  /* 0x000001c004037812 */ /* 0x040fe200078ec0ff */
[----:B------:R-:W-:Y:S01]  /*4c90*/  IMAD.SHL.U32 R2, R101, 0x20, RZ ;  /* 0x0000002065027824 */ /* 0x000fe200078e00ff */
[----:B------:R-:W-:Y:S01]  /*4ca0*/  LOP3.LUT R4, R4, 0x200, RZ, 0xc0, !PT ;  /* 0x0000020004047812 */ /* 0x000fe200078ec0ff */
[----:B------:R-:W-:Y:S01]  /*4cb0*/  IMAD.MOV.U32 R99, RZ, RZ, 0x20 ;  /* 0x00000020ff637424 */ /* 0x000fe200078e00ff */
[----:B------:R-:W-:Y:S01]  /*4cc0*/  LOP3.LUT R92, R3, 0x38, R92, 0xf8, !PT ;  /* 0x00000038035c7812 */ /* 0x000fe200078ef85c */
[----:B------:R-:W-:Y:S01]  /*4cd0*/  UIADD3 UR4, UPT, UPT, UR48, 0x400, URZ ;  /* 0x0000040030047890 */ /* 0x000fe2000fffe0ff */
[----:B------:R-:W2:Y:S01]  /*4ce0*/  LDC R42, c[0x0][0xb0c] ;  /* 0x0002c300ff2a7b82 */ /* 0x000ea20000000800 */
[----:B------:R-:W-:Y:S01]  /*4cf0*/  SHF.R.U32.HI R3, RZ, 0x1, R101 ;  /* 0x00000001ff037819 */ /* 0x000fe20000011665 */
[----:B------:R-:W-:Y:S01]  /*4d00*/  IMAD.MOV.U32 R98, RZ, RZ, 0x1 ;  /* 0x00000001ff627424 */ /* 0x000fe200078e00ff */
[----:B------:R-:W-:Y:S01]  /*4d10*/  LOP3.LUT R46, R46, 0x600000, RZ, 0xc0, !PT ;  /* 0x006000002e2e7812 */ /* 0x000fe200078ec0ff */
[----:B------:R-:W-:Y:S01]  /*4d20*/  IMAD.MOV.U32 R45, RZ, RZ, RZ ;  /* 0x000000ffff2d7224 */ /* 0x000fe200078e00ff */
[----:B------:R-:W-:Y:S01]  /*4d30*/  LOP3.LUT R2, R4, 0xc00, R2, 0xf8, !PT ;  /* 0x00000c0004027812 */ /* 0x000fe200078ef802 */
[----:B------:R-:W-:Y:S01]  /*4d40*/  IMAD.MOV.U32 R104, RZ, RZ, RZ ;  /* 0x000000ffff687224 */ /* 0x000fe200078e00ff */
[----:B------:R-:W-:Y:S01]  /*4d50*/  LOP3.LUT R92, R92, 0x8, R3, 0x78, !PT ;  /* 0x000000085c5c7812 */ /* 0x000fe200078e7803 */
[----:B------:R-:W4:Y:S01]  /*4d60*/  LDC R89, c[0x0][0xb20] ;  /* 0x0002c800ff597b82 */ /* 0x000f220000000800 */
[----:B------:R-:W3:Y:S01]  /*4d70*/  LDS R0, [UR48+0x120] ;  /* 0x00012030ff007984 */ /* 0x000ee20008000800 */
[----:B------:R-:W-:Y:S01]  /*4d80*/  SEL R100, R99, 0xffffffe0, !P2 ;  /* 0xffffffe063647807 */ /* 0x000fe20005000000 */
[----:B------:R-:W-:Y:S01]  /*4d90*/  IMAD.U32 R94, RZ, RZ, UR4 ;  /* 0x00000004ff5e7e24 */ /* 0x000fe2000f8e00ff */
[----:B------:R-:W-:Y:S01]  /*4da0*/  LOP3.LUT R92, R2, R92, RZ, 0xfc, !PT ;  /* 0x0000005c025c7212 */ /* 0x000fe200078efcff */
[----:B------:R-:W1:Y:S01]  /*4db0*/  LDCU.64 UR52, c[0x0][0x348] ;  /* 0x00006900ff3477ac */ /* 0x000e620008000a00 */
[----:B------:R-:W-:-:S02]  /*4dc0*/  LOP3.LUT R101, R101, 0x60, RZ, 0xc0, !PT ;  /* 0x0000006065657812 */ /* 0x000fc400078ec0ff */
[----:B------:R-:W1:Y:S01]  /*4dd0*/  LDC R41, c[0x0][0xb30] ;  /* 0x0002cc00ff297b82 */ /* 0x000e620000000800 */
[----:B------:R-:W-:Y:S01]  /*4de0*/  SEL R99, R99, 0xffffffe0, !P1 ;  /* 0xffffffe063637807 */ /* 0x000fe20004800000 */
[----:B------:R-:W1:Y:S01]  /*4df0*/  LDCU.64 UR38, c[0x0][0x888] ;  /* 0x00011100ff2677ac */ /* 0x000e620008000a00 */
[----:B------:R-:W1:Y:S05]  /*4e00*/  LDCU.64 UR44, c[0x0][0x890] ;  /* 0x00011200ff2c77ac */ /* 0x000e6a0008000a00 */
[----:B------:R-:W1:Y:S01]  /*4e10*/  LDC.64 R84, c[0x0][0xb10] ;  /* 0x0002c400ff547b82 */ /* 0x000e620000000a00 */
[----:B------:R-:W-:Y:S01]  /*4e20*/  UMOV UR49, URZ ;  /* 0x000000ff00317c82 */ /* 0x000fe20008000000 */
[----:B------:R-:W-:-:S06]  /*4e30*/  UMOV UR51, URZ ;  /* 0x000000ff00337c82 */ /* 0x000fcc0008000000 */
[----:B------:R-:W1:Y:S08]  /*4e40*/  LDC.64 R38, c[0x0][0xb18] ;  /* 0x0002c600ff267b82 */ /* 0x000e700000000a00 */
[----:B------:R-:W1:Y:S08]  /*4e50*/  LDC.64 R36, c[0x0][0xb28] ;  /* 0x0002ca00ff247b82 */ /* 0x000e700000000a00 */
[----:B------:R-:W1:Y:S01]  /*4e60*/  LDC.64 R82, c[0x0][0x8b0] ;  /* 0x00022c00ff527b82 */ /* 0x000e620000000a00 */
[----:B---3--:R-:W-:-:S07]  /*4e70*/  IMAD.IADD R46, R0, 0x1, R46 ;  /* 0x00000001002e7824 */ /* 0x008fce00078e022e */
[----:B------:R-:W3:Y:S08]  /*4e80*/  LDC.64 R80, c[0x0][0x8a8] ;  /* 0x00022a00ff507b82 */ /* 0x000ef00000000a00 */
[----:B--2-4-:R-:W1:Y:S02]  /*4e90*/  LDC R90, c[0x0][0x374] ;  /* 0x0000dd00ff5a7b82 */ /* 0x014e640000000800 */
.L_x_124:
[----:B------:R-:W-:Y:S02]  /*4ea0*/  LEA R0, R104, UR48, 0x3 ;  /* 0x0000003068007c11 */ /* 0x000fe4000f8e18ff */
[----:B------:R-:W-:Y:S02]  /*4eb0*/  SHF.L.U32 R2, R96, 0x1f, RZ ;  /* 0x0000001f60027819 */ /* 0x000fe400000006ff */
[----:B-1----:R-:W-:Y:S02]  /*4ec0*/  LEA R16, R104, UR48, 0x4 ;  /* 0x0000003068107c11 */ /* 0x002fe4000f8e20ff */
[----:B------:R-:W2:Y:S02]  /*4ed0*/  SYNCS.PHASECHK.TRANS64.TRYWAIT P0, [R0+URZ+0x70], R2 ;  /* 0x00007002000075a7 */ /* 0x000ea400080011ff */
[----:B--2---:R-:W-:Y:S05]  /*4ee0*/  @!P0 BRA `(.L_x_81) ;  /* 0x00000048008c8947 */ /* 0x004fea0003800000 */
.L_x_168:
[----:B------:R-:W4:Y:S01]  /*4ef0*/  LDC.64 R10, c[0x0][0xb10] ;  /* 0x0002c400ff0a7b82 */ /* 0x000f220000000a00 */
[----:B------:R-:W3:Y:S01]  /*4f00*/  LDS.128 R16, [R16+0x100] ;  /* 0x0001000010107984 */ /* 0x000ee20000000c00 */
[----:B-1----:R-:W-:Y:S01]  /*4f10*/  ISETP.NE.AND P1, PT, R41, 0x1, PT ;  /* 0x000000012900780c */ /* 0x002fe20003f25270 */
[----:B--2---:R-:W-:Y:S01]  /*4f20*/  VIADD R0, R0, 0x80 ;  /* 0x0000008000007836 */ /* 0x004fe20000000000 */
[----:B------:R-:W-:Y:S04]  /*4f30*/  ISETP.GE.AND P0, PT, R40, 0x1, PT ;  /* 0x000000012800780c */ /* 0x000fe80003f06270 */
[----:B------:R-:W1:Y:S01]  /*4f40*/  LDC.64 R8, c[0x0][0xb18] ;  /* 0x0002c600ff087b82 */ /* 0x000e620000000a00 */
[----:B------:R-:W-:Y:S01]  /*4f50*/  PRMT R0, RZ, 0x654, R0 ;  /* 0x00000654ff007816 */ /* 0x000fe20000000000 */
[----:B------:R-:W-:Y:S01]  /*4f60*/  @!PT LDS RZ, [RZ] ;  /* 0x00000000fffff984 */ /* 0x000fe20000000800 */
[----:B------:R-:W-:Y:S01]  /*4f70*/  @!PT LDS RZ, [RZ] ;  /* 0x00000000fffff984 */ /* 0x000fe20000000800 */
[----:B------:R-:W-:Y:S01]  /*4f80*/  @!PT LDS RZ, [RZ] ;  /* 0x00000000fffff984 */ /* 0x000fe20000000800 */
[----:B------:R-:W-:Y:S01]  /*4f90*/  @!PT LDS RZ, [RZ] ;  /* 0x00000000fffff984 */ /* 0x000fe20000000800 */
[----:B------:R2:W-:Y:S06]  /*4fa0*/  MEMBAR.ALL.CTA ;  /* 0x0000000000007992 */ /* 0x0005ec0000008000 */
[----:B--2---:R-:W2:Y:S01]  /*4fb0*/  FENCE.VIEW.ASYNC.S ;  /* 0x00000000000073c6 */ /* 0x004ea20000000000 */
[----:B------:R-:W1:Y:S08]  /*4fc0*/  @!P1 LDC R12, c[0x0][0xb20] ;  /* 0x0002c800ff0c9b82 */ /* 0x000e700000000800 */
[----:B------:R-:W1:Y:S01]  /*4fd0*/  @!P1 LDC R7, c[0x0][0xb0c] ;  /* 0x0002c300ff079b82 */ /* 0x000e620000000800 */
[----:B--2---:R2:W-:Y:S01]  /*4fe0*/  SYNCS.ARRIVE.TRANS64.RED.A1T0 RZ, [R0+URZ], RZ ;  /* 0x000000ff00ff79a7 */ /* 0x0045e200081004ff */
[----:B---3--:R-:W-:Y:S04]  /*4ff0*/  LOP3.LUT P4, RZ, R18, 0x1, RZ, 0xc0, !PT ;  /* 0x0000000112ff7812 */ /* 0x008fe8000788c0ff */
[----:B------:R-:W-:Y:S09]  /*5000*/  P2R R102, PR, RZ, 0x10 ;  /* 0x00000010ff667803 */ /* 0x000ff20000000000 */
[----:B------:R-:W-:Y:S02]  /*5010*/  @P4 MOV R44, R16 ;  /* 0x00000010002c4202 */ /* 0x000fe40000000f00 */
[----:B------:R-:W-:Y:S01]  /*5020*/  @P4 LOP3.LUT R43, R17, 0xffff, RZ, 0xc0, !PT ;  /* 0x0000ffff112b4812 */ /* 0x000fe200078ec0ff */
[----:B--2-4-:R-:W-:Y:S06]  /*5030*/  @!P0 BRA `(.L_x_82) ;  /* 0x0000000000a48947 */ /* 0x014fec0003800000 */
[----:B------:R-:W-:Y:S01]  /*5040*/  IMAD.HI.U32 R0, R90, R39, RZ ;  /* 0x000000275a007227 */ /* 0x000fe200078e00ff */
[----:B------:R-:W-:Y:S02]  /*5050*/  ISETP.NE.AND P0, PT, R38, 0x1, PT ;  /* 0x000000012600780c */ /* 0x000fe40003f05270 */
[----:B------:R-:W-:Y:S01]  /*5060*/  ISETP.NE.AND P2, PT, R40, 0x1, PT ;  /* 0x000000012800780c */ /* 0x000fe20003f45270 */
[----:B------:R-:W-:Y:S01]  /*5070*/  IMAD.HI.U32 R4, R91, R84, RZ ;  /* 0x000000545b047227 */ /* 0x000fe200078e00ff */
[----:B------:R-:W-:Y:S02]  /*5080*/  SHF.R.U32.HI R0, RZ, R89, R0 ;  /* 0x00000059ff007219 */ /* 0x000fe40000011600 */
[----:B------:R-:W-:Y:S01]  /*5090*/  ISETP.NE.AND P3, PT, R42, 0x1, PT ;  /* 0x000000012a00780c */ /* 0x000fe20003f65270 */
[----:B------:R-:W-:Y:S01]  /*50a0*/  IMAD.HI.U32 R6, R43, R39, RZ ;  /* 0x000000272b067227 */ /* 0x000fe200078e00ff */
[-C--:B------:R-:W-:Y:S02]  /*50b0*/  SHF.R.U32.HI R4, RZ, R85.reuse, R4 ;  /* 0x00000055ff047219 */ /* 0x080fe40000011604 */
[----:B------:R-:W-:Y:S01]  /*50c0*/  SEL R0, R90, R0, !P0 ;  /* 0x000000005a007207 */ /* 0x000fe20004000000 */
[----:B------:R-:W-:Y:S01]  /*50d0*/  IMAD.HI.U32 R5, R44, R84, RZ ;  /* 0x000000542c057227 */ /* 0x000fe200078e00ff */
[----:B------:R-:W-:Y:S03]  /*50e0*/  SEL R4, R91, R4, !P3 ;  /* 0x000000045b047207 */ /* 0x000fe60005800000 */
[-C--:B------:R-:W-:Y:S01]  /*50f0*/  IMAD.HI.U32 R3, R0, R36.reuse, RZ ;  /* 0x0000002400037227 */ /* 0x080fe200078e00ff */
[----:B------:R-:W-:Y:S03]  /*5100*/  SHF.R.U32.HI R5, RZ, R85, R5 ;  /* 0x00000055ff057219 */ /* 0x000fe60000011605 */
[----:B------:R-:W-:Y:S01]  /*5110*/  IMAD.HI.U32 R2, R4, R36, RZ ;  /* 0x0000002404027227 */ /* 0x000fe200078e00ff */
[----:B------:R-:W-:Y:S02]  /*5120*/  @P2 SHF.R.U32.HI R0, RZ, R37, R3 ;  /* 0x00000025ff002219 */ /* 0x000fe40000011603 */
[----:B------:R-:W-:Y:S02]  /*5130*/  SHF.R.U32.HI R3, RZ, R89, R6 ;  /* 0x00000059ff037219 */ /* 0x000fe40000011606 */
[----:B------:R-:W-:Y:S01]  /*5140*/  @P2 SHF.R.U32.HI R4, RZ, R37, R2 ;  /* 0x00000025ff042219 */ /* 0x000fe20000011602 */
[----:B------:R-:W-:Y:S01]  /*5150*/  IMAD R0, R40, R0, RZ ;  /* 0x0000000028007224 */ /* 0x000fe200078e02ff */
[----:B------:R-:W-:Y:S02]  /*5160*/  SEL R3, R43, R3, !P0 ;  /* 0x000000032b037207 */ /* 0x000fe40004000000 */
[----:B------:R-:W-:Y:S01]  /*5170*/  SEL R2, R44, R5, !P3 ;  /* 0x000000052c027207 */ /* 0x000fe20005800000 */
[----:B------:R-:W-:Y:S01]  /*5180*/  IMAD R5, R40, R4, RZ ;  /* 0x0000000428057224 */ /* 0x000fe200078e02ff */
[C---:B------:R-:W-:Y:S01]  /*5190*/  ISETP.GE.AND P0, PT, R3.reuse, R0, PT ;  /* 0x000000000300720c */ /* 0x040fe20003f06270 */
[C---:B------:R-:W-:Y:S03]  /*51a0*/  IMAD.HI.U32 R0, R3.reuse, R36, RZ ;  /* 0x0000002403007227 */ /* 0x040fe600078e00ff */
[C---:B------:R-:W-:Y:S02]  /*51b0*/  ISETP.GE.OR P0, PT, R2.reuse, R5, P0 ;  /* 0x000000050200720c */ /* 0x040fe40000706670 */
[----:B------:R-:W-:Y:S04]  /*51c0*/  SHF.R.U32.HI R0, RZ, R37, R0 ;  /* 0x00000025ff007219 */ /* 0x000fe80000011600 */
[C---:B------:R-:W-:Y:S05]  /*51d0*/  SEL R6, R3.reuse, R0, !P2 ;  /* 0x0000000003067207 */ /* 0x040fea0005000000 */
        /* <DEDUP_REMOVED lines=14> */
[----:B------:R-:W-:Y:S07]  /*52c0*/  IMAD R43, R3, R38, R43 ;  /* 0x00000026032b7224 */ /* 0x000fee00078e022b */
.L_x_82:
[----:B-1----:R-:W-:Y:S01]  /*52d0*/  @!P1 ISETP.NE.AND P0, PT, R8, 0x1, PT ;  /* 0x000000010800980c */ /* 0x002fe20003f05270 */
[----:B------:R-:W-:Y:S01]  /*52e0*/  @!P1 IMAD.HI.U32 R2, R43, R9, RZ ;  /* 0x000000092b029227 */ /* 0x000fe200078e00ff */
[----:B------:R-:W-:Y:S01]  /*52f0*/  R2UR UR42, R15 ;  /* 0x000000000f2a72ca */ /* 0x000fe200000e0000 */
[----:B------:R-:W-:Y:S01]  /*5300*/  BSSY.RECONVERGENT B6, `(.L_x_83) ;  /* 0x0000031000067945 */ /* 0x000fe20003800200 */
[----:B------:R-:W-:Y:S01]  /*5310*/  R2UR UR41, R14 ;  /* 0x000000000e2972ca */ /* 0x000fe200000e0000 */
[----:B------:R-:W-:Y:S01]  /*5320*/  @!P1 IMAD.HI.U32 R0, R44, R10, RZ ;  /* 0x0000000a2c009227 */ /* 0x000fe200078e00ff */
[----:B------:R-:W-:Y:S02]  /*5330*/  @!P1 SHF.R.U32.HI R2, RZ, R12, R2 ;  /* 0x0000000cff029219 */ /* 0x000fe40000011602 */
[----:B------:R-:W-:Y:S01]  /*5340*/  @!P1 ISETP.NE.AND P2, PT, R7, 0x1, PT ;  /* 0x000000010700980c */ /* 0x000fe20003f45270 */
[----:B------:R-:W-:Y:S01]  /*5350*/  VIADD R104, R104, 0x1 ;  /* 0x0000000168687836 */ /* 0x000fe20000000000 */
[----:B------:R-:W-:Y:S02]  /*5360*/  @!P1 SEL R2, R43, R2, !P0 ;  /* 0x000000022b029207 */ /* 0x000fe40004000000 */
[----:B------:R-:W-:Y:S02]  /*5370*/  @!P1 SHF.R.U32.HI R0, RZ, R11, R0 ;  /* 0x0000000bff009219 */ /* 0x000fe40000011600 */
[----:B------:R-:W-:Y:S01]  /*5380*/  LOP3.LUT P0, RZ, R94, 0x3f0, RZ, 0xc0, !PT ;  /* 0x000003f05eff7812 */ /* 0x000fe2000780c0ff */
[----:B------:R-:W-:Y:S01]  /*5390*/  USHF.L.U32 UR42, UR42, 0x6, URZ ;  /* 0x000000062a2a7899 */ /* 0x000fe200080006ff */
[----:B------:R-:W-:Y:S01]  /*53a0*/  @!P1 SEL R3, R44, R0, !P2 ;  /* 0x000000002c039207 */ /* 0x000fe20005000000 */
[----:B------:R-:W-:Y:S01]  /*53b0*/  USHF.L.U32 UR41, UR41, 0x8, URZ ;  /* 0x0000000829297899 */ /* 0x000fe200080006ff */
[----:B------:R-:W-:Y:S03]  /*53c0*/  @P4 SHF.R.U32.HI R95, RZ, 0x10, R17 ;  /* 0x00000010ff5f4819 */ /* 0x000fe60000011611 */
[----:B------:R-:W-:Y:S02]  /*53d0*/  @!P1 IMAD.IADD R0, R2, 0x1, -R3 ;  /* 0x0000000102009824 */ /* 0x000fe400078e0a03 */
[----:B------:R-:W-:Y:S02]  /*53e0*/  @!P1 IMAD.IADD R2, R3, 0x1, -R2 ;  /* 0x0000000103029824 */ /* 0x000fe400078e0a02 */
[----:B------:R-:W-:Y:S02]  /*53f0*/  @!P1 IMAD R44, R0, R7, R44 ;  /* 0x00000007002c9224 */ /* 0x000fe400078e022c */
[----:B------:R-:W-:Y:S01]  /*5400*/  @!P1 IMAD R43, R2, R8, R43 ;  /* 0x00000008022b9224 */ /* 0x000fe200078e022b */
[----:B------:R-:W-:Y:S06]  /*5410*/  @!P0 BRA `(.L_x_84) ;  /* 0x00000000007c8947 */ /* 0x000fec0003800000 */
[----:B------:R-:W1:Y:S01]  /*5420*/  LDCU.64 UR8, c[0x4][0x80] ;  /* 0x01001000ff0877ac */ /* 0x000e620008000a00 */
[----:B------:R-:W-:Y:S01]  /*5430*/  MOV R2, 0x0 ;  /* 0x0000000000027802 */ /* 0x000fe20000000f00 */
[----:B------:R-:W-:Y:S02]  /*5440*/  HFMA2 R12, -RZ, RZ, 0, 5.9604644775390625e-08 ;  /* 0x00000001ff0c7431 */ /* 0x000fe400000001ff */
[----:B------:R-:W-:Y:S01]  /*5450*/  IMAD.MOV.U32 R8, RZ, RZ, 0x70 ;  /* 0x00000070ff087424 */ /* 0x000fe200078e00ff */
[----:B------:R2:W3:Y:S01]  /*5460*/  LDC.64 R14, c[0x4][R2] ;  /* 0x01000000020e7b82 */ /* 0x0004e20000000a00 */
[----:B------:R-:W4:Y:S01]  /*5470*/  LDCU.64 UR6, c[0x4][0x88] ;  /* 0x01001100ff0677ac */ /* 0x000f220008000a00 */
[----:B------:R-:W-:Y:S01]  /*5480*/  IMAD.MOV.U32 R13, RZ, RZ, RZ ;  /* 0x000000ffff0d7224 */ /* 0x000fe200078e00ff */
[----:B------:R-:W2:Y:S01]  /*5490*/  LDCU.64 UR4, c[0x4][0x8] ;  /* 0x01000100ff0477ac */ /* 0x000ea20008000a00 */
[----:B-1----:R-:W-:Y:S01]  /*54a0*/  MOV R5, UR9 ;  /* 0x0000000900057c02 */ /* 0x002fe20008000f00 */
[----:B------:R-:W-:Y:S01]  /*54b0*/  IMAD.U32 R4, RZ, RZ, UR8 ;  /* 0x00000008ff047e24 */ /* 0x000fe2000f8e00ff */
[----:B----4-:R-:W-:Y:S01]  /*54c0*/  MOV R7, UR7 ;  /* 0x0000000700077c02 */ /* 0x010fe20008000f00 */
[----:B------:R-:W-:Y:S01]  /*54d0*/  IMAD.U32 R6, RZ, RZ, UR6 ;  /* 0x00000006ff067e24 */ /* 0x000fe2000f8e00ff */
[----:B--2---:R-:W-:Y:S01]  /*54e0*/  MOV R11, UR5 ;  /* 0x00000005000b7c02 */ /* 0x004fe20008000f00 */
[----:B------:R-:W-:Y:S02]  /*54f0*/  IMAD.U32 R10, RZ, RZ, UR4 ;  /* 0x00000004ff0a7e24 */ /* 0x000fe4000f8e00ff */
[----:B------:R-:W-:Y:S07]  /*5500*/  LEPC R20, `(.L_x_85) ;  /* 0x000000001014794e */ /* 0x000fee0000000000 */
[----:B---3-5:R-:W-:Y:S05]  /*5510*/  CALL.ABS.NOINC R14 ;  /* 0x000000000e007343 */ /* 0x028fea0003c00000 */
.L_x_85:
[----:B------:R-:W1:Y:S01]  /*5520*/  LDCU.64 UR8, c[0x4][0x80] ;  /* 0x01001000ff0877ac */ /* 0x000e620008000a00 */
[----:B------:R-:W2:Y:S01]  /*5530*/  LDC.64 R2, c[0x4][R2] ;  /* 0x0100000002027b82 */ /* 0x000ea20000000a00 */
[----:B------:R-:W-:Y:S02]  /*5540*/  HFMA2 R12, -RZ, RZ, 0, 5.9604644775390625e-08 ;  /* 0x00000001ff0c7431 */ /* 0x000fe400000001ff */
[----:B------:R-:W-:Y:S02]  /*5550*/  IMAD.MOV.U32 R8, RZ, RZ, 0x70 ;  /* 0x00000070ff087424 */ /* 0x000fe400078e00ff */
[----:B------:R-:W-:Y:S01]  /*5560*/  IMAD.MOV.U32 R13, RZ, RZ, RZ ;  /* 0x000000ffff0d7224 */ /* 0x000fe200078e00ff */
[----:B------:R-:W3:Y:S01]  /*5570*/  LDCU.64 UR6, c[0x4][0x88] ;  /* 0x01001100ff0677ac */ /* 0x000ee20008000a00 */
[----:B------:R-:W4:Y:S01]  /*5580*/  LDCU.64 UR4, c[0x4][0x8] ;  /* 0x01000100ff0477ac */ /* 0x000f220008000a00 */
[----:B-1----:R-:W-:Y:S02]  /*5590*/  MOV R4, UR8 ;  /* 0x0000000800047c02 */ /* 0x002fe40008000f00 */
[----:B------:R-:W-:Y:S02]  /*55a0*/  MOV R5, UR9 ;  /* 0x0000000900057c02 */ /* 0x000fe40008000f00 */
[----:B---3--:R-:W-:Y:S01]  /*55b0*/  MOV R7, UR7 ;  /* 0x0000000700077c02 */ /* 0x008fe20008000f00 */
[----:B------:R-:W-:Y:S01]  /*55c0*/  IMAD.U32 R6, RZ, RZ, UR6 ;  /* 0x00000006ff067e24 */ /* 0x000fe2000f8e00ff */
[----:B----4-:R-:W-:Y:S01]  /*55d0*/  MOV R11, UR5 ;  /* 0x00000005000b7c02 */ /* 0x010fe20008000f00 */
[----:B------:R-:W-:Y:S02]  /*55e0*/  IMAD.U32 R10, RZ, RZ, UR4 ;  /* 0x00000004ff0a7e24 */ /* 0x000fe4000f8e00ff */
[----:B------:R-:W-:Y:S07]  /*55f0*/  LEPC R20, `(.L_x_84) ;  /* 0x000000001014794e */ /* 0x000fee0000000000 */
[----:B--2---:R-:W-:Y:S05]  /*5600*/  CALL.ABS.NOINC R2 ;  /* 0x0000000002007343 */ /* 0x004fea0003c00000 */
.L_x_84:
[----:B------:R-:W-:Y:S05]  /*5610*/  BSYNC.RECONVERGENT B6 ;  /* 0x0000000000067941 */ /* 0x000fea0003800200 */
.L_x_83:
[----:B------:R-:W-:Y:S01]  /*5620*/  ISETP.NE.U32.AND P4, PT, R82, RZ, PT ;  /* 0x000000ff5200720c */ /* 0x000fe20003f85070 */
[----:B------:R-:W-:Y:S01]  /*5630*/  UISETP.NE.AND UP2, UPT, UR50, URZ, UPT ;  /* 0x000000ff3200728c */ /* 0x000fe2000bf45270 */
[----:B------:R-:W-:Y:S01]  /*5640*/  ISETP.NE.U32.AND P2, PT, RZ, UR38, PT ;  /* 0x00000026ff007c0c */ /* 0x000fe2000bf45070 */
[----:B------:R-:W-:Y:S01]  /*5650*/  UISETP.NE.U32.AND UP1, UPT, UR44, URZ, UPT ;  /* 0x000000ff2c00728c */ /* 0x000fe2000bf25070 */
[----:B------:R-:W-:Y:S01]  /*5660*/  ISETP.NE.AND.EX P4, PT, R83, RZ, PT, P4 ;  /* 0x000000ff5300720c */ /* 0x000fe20003f85340 */
[----:B------:R-:W-:Y:S01]  /*5670*/  UPLOP3.LUT UP0, UPT, UPT, UPT, UPT, 0x40, 0x4 ;  /* 0x000000000004789c */ /* 0x000fe20003f0e870 */
[----:B------:R-:W-:Y:S01]  /*5680*/  ISETP.NE.AND.EX P2, PT, RZ, UR39, PT, P2 ;  /* 0x00000027ff007c0c */ /* 0x000fe2000bf45320 */
[----:B------:R-:W-:Y:S01]  /*5690*/  UISETP.NE.AND.EX UP1, UPT, UR45, URZ, UPT, UP1 ;  /* 0x000000ff2d00728c */ /* 0x000fe2000bf25310 */
[----:B------:R-:W-:Y:S04]  /*56a0*/  PLOP3.LUT P1, PT, PT, PT, UP2, 0x80, 0x8 ;  /* 0x000000000008781c */ /* 0x000fe80003f2f028 */
[----:B------:R-:W-:Y:S06]  /*56b0*/  @UP2 UPLOP3.LUT UP0, UPT, UPT, UPT, UP1, 0x80, 0x8 ;  /* 0x000000000008289c */ /* 0x000fec0003f0f010 */
[----:B------:R-:W-:Y:S01]  /*56c0*/  PLOP3.LUT P0, PT, PT, PT, UP0, 0x80, 0x8 ;  /* 0x000000000008781c */ /* 0x000fe20003f0f008 */
[----:B------:R-:W-:Y:S01]  /*56d0*/  @!UPT UIADD3 URZ, UPT, UPT, URZ, URZ, URZ ;  /* 0x000000fffffff290 */ /* 0x000fe2000fffe0ff */
[----:B------:R-:W-:Y:S11]  /*56e0*/  BRA.U !UP1, `(.L_x_86) ;  /* 0x0000000109387547 */ /* 0x000ff6000b800000 */
[----:B------:R-:W-:Y:S01]  /*56f0*/  UISETP.NE.U32.AND UP0, UPT, UR38, URZ, UPT ;  /* 0x000000ff2600728c */ /* 0x000fe2000bf05070 */
[----:B------:R-:W-:Y:S02]  /*5700*/  HFMA2 R0, -RZ, RZ, 0, 5.9604644775390625e-08 ;  /* 0x00000001ff007431 */ /* 0x000fe400000001ff */
[----:B------:R-:W-:Y:S01]  /*5710*/  IMAD.MOV.U32 R88, RZ, RZ, 0x1 ;  /* 0x00000001ff587424 */ /* 0x000fe200078e00ff */
[----:B------:R-:W-:Y:S06]  /*5720*/  UISETP.NE.AND.EX UP0, UPT, UR39, URZ, UPT, UP0 ;  /* 0x000000ff2700728c */ /* 0x000fec000bf05300 */
[----:B------:R-:W-:Y:S05]  /*5730*/  PLOP3.LUT P3, PT, PT, PT, UP0, 0x80, 0x8 ;  /* 0x000000000008781c */ /* 0x000fea0003f6f008 */
[----:B------:R-:W1:Y:S01]  /*5740*/  @UP0 LDCU.64 UR6, c[0x0][0x888] ;  /* 0x00011100ff0607ac */ /* 0x000e620008000a00 */
[----:B------:R-:W-:Y:S07]  /*5750*/  @UP0 UIMAD UR4, UR36, UR44, URZ ;  /* 0x0000002c240402a4 */ /* 0x000fee000f8e02ff */
[----:B------:R-:W-:Y:S01]  /*5760*/  @!P3 PRMT R88, R0, 0x7610, R88 ;  /* 0x000076100058b816 */ /* 0x000fe20000000058 */
[----:B-1----:R-:W-:Y:S03]  /*5770*/  @UP0 UIMAD.WIDE UR6, UR4, 0x4, UR6 ;  /* 0x00000004040608a5 */ /* 0x002fe6000f8e0206 */
[----:B------:R-:W1:Y:S03]  /*5780*/  @!UP0 LDCU UR4, c[0x0][0x880] ;  /* 0x00011000ff0487ac */ /* 0x000e660008000800 */
[----:B------:R-:W-:Y:S01]  /*5790*/  IMAD.U32 R2, RZ, RZ, UR6 ;  /* 0x00000006ff027e24 */ /* 0x000fe2000f8e00ff */
[----:B------:R-:W-:Y:S05]  /*57a0*/  MOV R3, UR7 ;  /* 0x0000000700037c02 */ /* 0x000fea0008000f00 */
[----:B-----5:R2:W5:Y:S02]  /*57b0*/  @P3 LDG.E R49, desc[UR46][R2.64] ;  /* 0x0000002e02313981 */ /* 0x020564000c1e1900 */
[----:B-12---:R-:W-:Y:S02]  /*57c0*/  @!P3 IMAD.U32 R49, RZ, RZ, UR4 ;  /* 0x00000004ff31be24 */ /* 0x006fe4000f8e00ff */
.L_x_86:
[----:B------:R-:W-:Y:S05]  /*57d0*/  @!P4 BRA `(.L_x_87) ;  /* 0x000000000020c947 */ /* 0x000fea0003800000 */
[----:B------:R-:W-:Y:S04]  /*57e0*/  ISETP.NE.U32.AND P3, PT, R80, RZ, PT ;  /* 0x000000ff5000720c */ /* 0x000fe80003f65070 */
[----:B------:R-:W-:Y:S11]  /*57f0*/  ISETP.NE.AND.EX P3, PT, R81, RZ, PT, P3 ;  /* 0x000000ff5100720c */ /* 0x000ff60003f65330 */
[----:B------:R-:W-:Y:S02]  /*5800*/  @!UPT UIADD3 URZ, UPT, UPT, URZ, URZ, URZ ;  /* 0x000000fffffff290 */ /* 0x000fe4000fffe0ff */
[----:B------:R-:W1:Y:S01]  /*5810*/  @P3 LDC.64 R2, c[0x0][0x8a8] ;  /* 0x00022a00ff023b82 */ /* 0x000e620000000a00 */
[----:B------:R-:W-:Y:S04]  /*5820*/  @P3 IMAD R0, R82, UR36, RZ ;  /* 0x0000002452003c24 */ /* 0x000fe8000f8e02ff */
[----:B-1----:R-:W-:Y:S05]  /*5830*/  @P3 IMAD.WIDE R2, R0, 0x4, R2 ;  /* 0x0000000400023825 */ /* 0x002fea00078e0202 */
[----:B-----5:R1:W5:Y:S02]  /*5840*/  @P3 LDG.E R47, desc[UR46][R2.64] ;  /* 0x0000002e022f3981 */ /* 0x020364000c1e1900 */
[----:B-1----:R-:W2:Y:S02]  /*5850*/  @!P3 LDC R47, c[0x0][0x8a0] ;  /* 0x00022800ff2fbb82 */ /* 0x002ea40000000800 */
.L_x_87:
[----:B-----5:R-:W-:Y:S01]  /*5860*/  FSETP.NEU.AND P3, PT, R49, RZ, PT ;  /* 0x000000ff3100720b */ /* 0x020fe20003f6d000 */
[----:B------:R-:W-:Y:S01]  /*5870*/  IMAD.SHL.U32 R66, R92, 0x2, RZ ;  /* 0x000000025c427824 */ /* 0x000fe200078e00ff */
[----:B------:R-:W-:Y:S01]  /*5880*/  SEL R4, RZ, 0xffffffff, P2 ;  /* 0xffffffffff047807 */ /* 0x000fe20001000000 */
[----:B------:R-:W-:Y:S01]  /*5890*/  BSSY B1, `(.L_x_88) ;  /* 0x0000043000017945 */ /* 0x000fe20003800000 */
[----:B------:R-:W-:Y:S01]  /*58a0*/  @P1 LOP3.LUT P2, RZ, R88, 0xff, RZ, 0xc0, !PT ;  /* 0x000000ff58ff1812 */ /* 0x000fe2000784c0ff */
[----:B------:R-:W-:Y:S01]  /*58b0*/  VIADD R107, R66, UR48 ;  /* 0x00000030426b7c36 */ /* 0x000fe20008000000 */
[----:B------:R-:W-:Y:S01]  /*58c0*/  @P1 SEL R0, RZ, 0xffffffff, P3 ;  /* 0xffffffffff001807 */ /* 0x000fe20001800000 */
[----:B------:R-:W-:Y:S01]  /*58d0*/  IMAD.MOV.U32 R67, RZ, RZ, 0x1 ;  /* 0x00000001ff437424 */ /* 0x000fe200078e00ff */
[----:B------:R-:W-:Y:S01]  /*58e0*/  LOP3.LUT R98, R98, 0x1, RZ, 0x3c, !PT ;  /* 0x0000000162627812 */ /* 0x000fe200078e3cff */
[----:B------:R-:W-:Y:S01]  /*58f0*/  IMAD.MOV.U32 R65, RZ, RZ, RZ ;  /* 0x000000ffff417224 */ /* 0x000fe200078e00ff */
[----:B------:R-:W-:Y:S02]  /*5900*/  @P0 SEL R0, R4, R0, !P2 ;  /* 0x0000000004000207 */ /* 0x000fe40005000000 */
[----:B------:R-:W-:Y:S02]  /*5910*/  CS2R R78, SRZ ;  /* 0x00000000004e7805 */ /* 0x000fe4000001ff00 */
[----:B------:R-:W-:Y:S02]  /*5920*/  LEA R64, R45, UR48, 0x3 ;  /* 0x000000302d407c11 */ /* 0x000fe4000f8e18ff */
[----:B------:R-:W-:Y:S02]  /*5930*/  CS2R R76, SRZ ;  /* 0x00000000004c7805 */ /* 0x000fe4000001ff00 */
[----:B------:R-:W-:Y:S02]  /*5940*/  @P1 LOP3.LUT R0, R0, 0x1, RZ, 0xc0, !PT ;  /* 0x0000000100001812 */ /* 0x000fe400078ec0ff */
[----:B------:R-:W-:Y:S02]  /*5950*/  CS2R R70, SRZ ;  /* 0x0000000000467805 */ /* 0x000fe4000001ff00 */
[----:B------:R-:W-:Y:S02]  /*5960*/  SHF.L.U32 R2, R97, 0x1f, RZ ;  /* 0x0000001f61027819 */ /* 0x000fe400000006ff */
[----:B------:R-:W-:Y:S02]  /*5970*/  CS2R R68, SRZ ;  /* 0x0000000000447805 */ /* 0x000fe4000001ff00 */
[----:B------:R-:W-:Y:S02]  /*5980*/  ISETP.NE.U32.OR P6, PT, R0, 0x1, !P1 ;  /* 0x000000010000780c */ /* 0x000fe40004fc5470 */
[----:B------:R-:W-:Y:S02]  /*5990*/  CS2R R62, SRZ ;  /* 0x00000000003e7805 */ /* 0x000fe4000001ff00 */
[----:B------:R-:W-:Y:S02]  /*59a0*/  PLOP3.LUT P2, PT, PT, PT, UP1, 0x80, 0x8 ;  /* 0x000000000008781c */ /* 0x000fe40003f4f018 */
[----:B------:R-:W-:Y:S02]  /*59b0*/  CS2R R60, SRZ ;  /* 0x00000000003c7805 */ /* 0x000fe4000001ff00 */
[----:B------:R-:W-:Y:S02]  /*59c0*/  LEA.HI R48, R45, R45, RZ, 0x1 ;  /* 0x0000002d2d307211 */ /* 0x000fe400078f08ff */
[----:B------:R-:W-:Y:S02]  /*59d0*/  CS2R R58, SRZ ;  /* 0x00000000003a7805 */ /* 0x000fe4000001ff00 */
[----:B------:R-:W-:Y:S02]  /*59e0*/  LOP3.LUT P4, R103, R88, 0xff, RZ, 0xc0, !PT ;  /* 0x000000ff58677812 */ /* 0x000fe4000788c0ff */
[----:B------:R-:W-:Y:S02]  /*59f0*/  CS2R R56, SRZ ;  /* 0x0000000000387805 */ /* 0x000fe4000001ff00 */
[----:B------:R-:W-:Y:S01]  /*5a00*/  SEL R3, RZ, 0xffffffff, P3 ;  /* 0xffffffffff037807 */ /* 0x000fe20001800000 */
[----:B------:R-:W-:Y:S01]  /*5a10*/  VIADD R108, R107, 0x400 ;  /* 0x000004006b6c7836 */ /* 0x000fe20000000000 */
[----:B------:R-:W-:Y:S01]  /*5a20*/  P2R R105, PR, RZ, 0x40 ;  /* 0x00000040ff697803 */ /* 0x000fe20000000000 */
[----:B------:R-:W-:Y:S01]  /*5a30*/  IMAD.IADD R106, R99, 0x1, R107 ;  /* 0x00000001636a7824 */ /* 0x000fe200078e026b */
[----:B------:R-:W-:Y:S02]  /*5a40*/  @P6 SHF.L.U32 R0, R98, 0x1f, RZ ;  /* 0x0000001f62006819 */ /* 0x000fe400000006ff */
[----:B------:R-:W-:Y:S02]  /*5a50*/  @P2 SEL R3, R4, R3, !P4 ;  /* 0x0000000304032207 */ /* 0x000fe40006000000 */
[----:B------:R1:W3:Y:S02]  /*5a60*/  @P6 SYNCS.PHASECHK.TRANS64.TRYWAIT P1, [UR48+0x20], R0 ;  /* 0x00002000ff0065a7 */ /* 0x0002e40008021130 */
[----:B------:R-:W-:Y:S04]  /*5a70*/  LOP3.LUT R3, R3, 0x1, RZ, 0xc0, !PT ;  /* 0x0000000103037812 */ /* 0x000fe800078ec0ff */
[----:B------:R-:W-:Y:S04]  /*5a80*/  ISETP.NE.U32.AND P5, PT, R3, 0x1, PT ;  /* 0x000000010300780c */ /* 0x000fe80003fa5070 */
[----:B------:R-:W-:Y:S01]  /*5a90*/  P2R R72, PR, RZ, 0x20 ;  /* 0x00000020ff487803 */ /* 0x000fe20000000000 */
[----:B------:R4:W2:Y:S01]  /*5aa0*/  SYNCS.PHASECHK.TRANS64.TRYWAIT P0, [R64+URZ+0x90], R2 ;  /* 0x00009002400075a7 */ /* 0x0008a200080011ff */
[C---:B-1----:R-:W-:Y:S01]  /*5ab0*/  IMAD.SHL.U32 R0, R48.reuse, 0x80, RZ ;  /* 0x0000008030007824 */ /* 0x042fe200078e00ff */
[----:B------:R-:W-:Y:S04]  /*5ac0*/  LOP3.LUT R48, R48, 0xffe, RZ, 0xc0, !PT ;  /* 0x00000ffe30307812 */ /* 0x000fe800078ec0ff */
[----:B------:R-:W-:Y:S01]  /*5ad0*/  LOP3.LUT R0, R0, 0xffffff00, RZ, 0xc0, !PT ;  /* 0xffffff0000007812 */ /* 0x000fe200078ec0ff */
[----:B------:R-:W-:Y:S04]  /*5ae0*/  IMAD.IADD R48, R45, 0x1, -R48 ;  /* 0x000000012d307824 */ /* 0x000fe800078e0a30 */
[----:B------:R-:W-:Y:S04]  /*5af0*/  IMAD.IADD R0, R46, 0x1, R0 ;  /* 0x000000012e007824 */ /* 0x000fe800078e0200 */
[----:B------:R-:W-:Y:S01]  /*5b00*/  IMAD R48, R48, 0x100000, R0 ;  /* 0x0010000030307824 */ /* 0x000fe200078e0200 */
[----:B---3--:R-:W-:Y:S01]  /*5b10*/  @P6 SEL R67, RZ, 0x1, !P1 ;  /* 0x00000001ff436807 */ /* 0x008fe20004800000 */
[----:B----4-:R-:W-:Y:S06]  /*5b20*/  @!P6 BRA `(.L_x_89) ;  /* 0x000000000064e947 */ /* 0x010fec0003800000 */
[----:B------:R-:W-:Y:S01]  /*5b30*/  @P5 IMAD R5, R100, 0x2, R108 ;  /* 0x0000000264055824 */ /* 0x000fe200078e026c */
[----:B------:R-:W-:Y:S01]  /*5b40*/  ISETP.NE.AND P1, PT, R67, RZ, PT ;  /* 0x000000ff4300720c */ /* 0x000fe20003f25270 */
[----:B------:R-:W-:Y:S01]  /*5b50*/  IMAD.MOV.U32 R78, RZ, RZ, RZ ;  /* 0x000000ffff4e7224 */ /* 0x000fe200078e00ff */
[----:B------:R-:W-:Y:S01]  /*5b60*/  BSSY B0, `(.L_x_90) ;  /* 0x000000d000007945 */ /* 0x000fe20003800000 */
[----:B------:R-:W-:Y:S01]  /*5b70*/  @P5 IMAD.IADD R4, R99, 0x1, R5 ;  /* 0x0000000163045824 */ /* 0x000fe200078e0205 */
[----:B------:R-:W-:Y:S02]  /*5b80*/  CS2R R70, SRZ ;  /* 0x0000000000467805 */ /* 0x000fe4000001ff00 */
[----:B------:R-:W-:Y:S02]  /*5b90*/  CS2R R68, SRZ ;  /* 0x0000000000447805 */ /* 0x000fe4000001ff00 */
[----:B------:R-:W-:Y:S02]  /*5ba0*/  CS2R R76, SRZ ;  /* 0x00000000004c7805 */ /* 0x000fe4000001ff00 */
[----:B------:R-:W-:Y:S02]  /*5bb0*/  CS2R R58, SRZ ;  /* 0x00000000003a7805 */ /* 0x000fe4000001ff00 */
[----:B------:R-:W-:Y:S02]  /*5bc0*/  CS2R R56, SRZ ;  /* 0x0000000000387805 */ /* 0x000fe4000001ff00 */
[----:B------:R-:W-:Y:S02]  /*5bd0*/  CS2R R62, SRZ ;  /* 0x00000000003e7805 */ /* 0x000fe4000001ff00 */
[----:B------:R-:W-:Y:S01]  /*5be0*/  CS2R R60, SRZ ;  /* 0x00000000003c7805 */ /* 0x000fe2000001ff00 */
[----:B------:R-:W-:Y:S06]  /*5bf0*/  @P1 BRA `(.L_x_91) ;  /* 0x00000000000c1947 */ /* 0x000fec0003800000 */
[----:B------:R-:W-:Y:S04]  /*5c00*/  SHF.L.U32 R3, R98, 0x1f, RZ ;  /* 0x0000001f62037819 */ /* 0x000fe800000006ff */
[----:B------:R-:W1:Y:S02]  /*5c10*/  SYNCS.PHASECHK.TRANS64.TRYWAIT P1, [UR48+0x20], R3 ;  /* 0x00002003ff0075a7 */ /* 0x000e640008021130 */
[----:B-1----:R-:W-:Y:S05]  /*5c20*/  @!P1 BRA `(.L_x_92) ;  /* 0x0000003c00509947 */ /* 0x002fea0003800000 */
.L_x_91:
[----:B------:R-:W-:Y:S05]  /*5c30*/  BSYNC B0 ;  /* 0x0000000000007941 */ /* 0x000fea0003800000 */
.L_x_90:
[----:B------:R-:W-:Y:S01]  /*5c40*/  ISETP.NE.AND P1, PT, R72, RZ, PT ;  /* 0x000000ff4800720c */ /* 0x000fe20003f25270 */
[----:B------:R-:W-:Y:S11]  /*5c50*/  HFMA2 R65, -RZ, RZ, 0, 5.9604644775390625e-08 ;  /* 0x00000001ff417431 */ /* 0x000ff600000001ff */
[----:B------:R-:W-:Y:S01]  /*5c60*/  @!UPT UIADD3 URZ, UPT, UPT, URZ, URZ, URZ ;  /* 0x000000fffffff290 */ /* 0x000fe2000fffe0ff */
[----:B------:R-:W-:Y:S05]  /*5c70*/  @P1 WARPSYNC.ALL ;  /* 0x0000000000001948 */ /* 0x000fea0003800000 */
[----:B------:R3:W4:Y:S04]  /*5c80*/  @P1 LDSM.16.M88.4 R68, [R5] ;  /* 0x000000000544183b */ /* 0x0007280000000200 */
[----:B------:R3:W1:Y:S04]  /*5c90*/  @P1 LDSM.16.M88.4 R76, [R4] ;  /* 0x00000000044c183b */ /* 0x0006680000000200 */
[----:B------:R3:W1:Y:S04]  /*5ca0*/  @P1 LDSM.16.M88.4 R56, [R66+UR48+0x400] ;  /* 0x000400304238183b */ /* 0x0006680008000200 */
[----:B------:R3:W1:Y:S02]  /*5cb0*/  @P1 LDSM.16.M88.4 R60, [R106+0x400] ;  /* 0x000400006a3c183b */ /* 0x0006640000000200 */
.L_x_89:
[----:B------:R-:W-:Y:S05]  /*5cc0*/  BSYNC B1 ;  /* 0x0000000000017941 */ /* 0x000fea0003800000 */
.L_x_88:
[----:B-1----:R-:W-:Y:S04]  /*5cd0*/  SHF.R.U32.HI R0, RZ, 0x15, R48 ;  /* 0x00000015ff007819 */ /* 0x002fe80000011630 */
[----:B------:R-:W-:Y:S01]  /*5ce0*/  LOP3.LUT P1, RZ, R0, 0x3, R93, 0x48, !PT ;  /* 0x0000000300ff7812 */ /* 0x000fe2000782485d */
[----:B------:R-:W-:Y:S01]  /*5cf0*/  @!UPT UIADD3 URZ, UPT, UPT, URZ, URZ, URZ ;  /* 0x000000fffffff290 */ /* 0x000fe2000fffe0ff */
[----:B--2---:R-:W-:Y:S11]  /*5d00*/  @P0 BRA `(.L_x_93) ;  /* 0x0000000000080947 */ /* 0x004ff60003800000 */
[----:B------:R-:W1:Y:S02]  /*5d10*/  SYNCS.PHASECHK.TRANS64.TRYWAIT P0, [R64+URZ+0x90], R2 ;  /* 0x00009002400075a7 */ /* 0x000e6400080011ff */
[----:B-1----:R-:W-:Y:S05]  /*5d20*/  @!P0 BRA `(.L_x_94) ;  /* 0x0000003c00288947 */ /* 0x002fea0003800000 */
.L_x_93:
[----:B------:R-:W-:Y:S05]  /*5d30*/  @!P1 BRA `(.L_x_95) ;  /* 0x0000000000409947 */ /* 0x000fea0003800000 */
[----:B------:R-:W3:Y:S01]  /*5d40*/  LDCU.64 UR8, c[0x4][0x70] ;  /* 0x01000e00ff0877ac */ /* 0x000ee20008000a00 */
[----:B------:R-:W-:Y:S01]  /*5d50*/  MOV R3, 0x0 ;  /* 0x0000000000037802 */ /* 0x000fe20000000f00 */
[----:B------:R-:W-:Y:S02]  /*5d60*/  HFMA2 R12, -RZ, RZ, 0, 5.9604644775390625e-08 ;  /* 0x00000001ff0c7431 */ /* 0x000fe400000001ff */
[----:B------:R-:W-:Y:S02]  /*5d70*/  IMAD.MOV.U32 R8, RZ, RZ, 0x192 ;  /* 0x00000192ff087424 */ /* 0x000fe400078e00ff */
[----:B------:R-:W-:Y:S01]  /*5d80*/  IMAD.MOV.U32 R13, RZ, RZ, RZ ;  /* 0x000000ffff0d7224 */ /* 0x000fe200078e00ff */
[----:B------:R-:W2:Y:S01]  /*5d90*/  LDCU.64 UR6, c[0x4][0x78] ;  /* 0x01000f00ff0677ac */ /* 0x000ea20008000a00 */
[----:B-1----:R-:W1:Y:S01]  /*5da0*/  LDC.64 R2, c[0x4][R3] ;  /* 0x0100000003027b82 */ /* 0x002e620000000a00 */
[----:B------:R-:W5:Y:S01]  /*5db0*/  LDCU.64 UR4, c[0x4][0x10] ;  /* 0x01000200ff0477ac */ /* 0x000f620008000a00 */
[----:B---3--:R-:W-:Y:S01]  /*5dc0*/  MOV R5, UR9 ;  /* 0x0000000900057c02 */ /* 0x008fe20008000f00 */
[----:B------:R-:W-:Y:S01]  /*5dd0*/  IMAD.U32 R4, RZ, RZ, UR8 ;  /* 0x00000008ff047e24 */ /* 0x000fe2000f8e00ff */
[----:B--2---:R-:W-:Y:S01]  /*5de0*/  MOV R7, UR7 ;  /* 0x0000000700077c02 */ /* 0x004fe20008000f00 */
[----:B------:R-:W-:Y:S01]  /*5df0*/  IMAD.U32 R6, RZ, RZ, UR6 ;  /* 0x00000006ff067e24 */ /* 0x000fe2000f8e00ff */
[----:B-----5:R-:W-:Y:S01]  /*5e00*/  MOV R11, UR5 ;  /* 0x00000005000b7c02 */ /* 0x020fe20008000f00 */
[----:B------:R-:W-:Y:S02]  /*5e10*/  IMAD.U32 R10, RZ, RZ, UR4 ;  /* 0x00000004ff0a7e24 */ /* 0x000fe4000f8e00ff */
[----:B------:R-:W-:Y:S07]  /*5e20*/  LEPC R20, `(.L_x_95) ;  /* 0x000000001014794e */ /* 0x000fee0000000000 */
[----:B-1--4-:R-:W-:Y:S05]  /*5e30*/  CALL.ABS.NOINC R2 ;  /* 0x0000000002007343 */ /* 0x012fea0003c00000 */
.L_x_95:
[----:B------:R-:W-:Y:S01]  /*5e40*/  SHF.L.U32 R50, R56, 0x10, RZ ;  /* 0x0000001038327819 */ /* 0x000fe200000006ff */
[----:B------:R-:W-:Y:S05]  /*5e50*/  WARPSYNC.ALL ;  /* 0x0000000000007948 */ /* 0x000fea0003800000 */
[----:B------:R-:W-:Y:S01]  /*5e60*/  R2UR UR4, R48 ;  /* 0x00000000300472ca */ /* 0x000fe200000e0000 */
[----:B------:R-:W-:Y:S01]  /*5e70*/  BSSY.RECONVERGENT B0, `(.L_x_96) ;  /* 0x000008b000007945 */ /* 0x000fe20003800200 */
[----:B------:R-:W-:Y:S02]  /*5e80*/  LOP3.LUT R51, R56, 0xffff0000, RZ, 0xc0, !PT ;  /* 0xffff000038337812 */ /* 0x000fe400078ec0ff */
[----:B------:R-:W-:Y:S02]  /*5e90*/  SHF.L.U32 R52, R57, 0x10, RZ ;  /* 0x0000001039347819 */ /* 0x000fe400000006ff */
[----:B------:R-:W-:Y:S02]  /*5ea0*/  SHF.L.U32 R73, R100, 0x1, RZ ;  /* 0x0000000164497819 */ /* 0x000fe400000006ff */
[----:B------:R-:W-:Y:S02]  /*5eb0*/  ISETP.NE.AND P0, PT, R101, RZ, PT ;  /* 0x000000ff6500720c */ /* 0x000fe40003f05270 */
[----:B------:R-:W-:Y:S03]  /*5ec0*/  IADD3 R108, PT, PT, R108, R73, RZ ;  /* 0x000000496c6c7210 */ /* 0x000fe60007ffe0ff */
[----:B---3--:R-:W2:Y:S01]  /*5ed0*/  LDTM.16dp256bit.x8 R4, tmem[UR4] ;  /* 0x00000004000479ee */ /* 0x008ea200081a0000 */
[----:B------:R-:W-:Y:S01]  /*5ee0*/  IADD3 R109, PT, PT, R99, R108, RZ ;  /* 0x0000006c636d7210 */ /* 0x000fe20007ffe0ff */
[C---:B--2---:R-:W-:Y:S01]  /*5ef0*/  FMUL R0, R47.reuse, R4 ;  /* 0x000000042f007220 */ /* 0x044fe20000400000 */
[C---:B-1----:R-:W-:Y:S01]  /*5f00*/  FMUL R2, R47.reuse, R5 ;  /* 0x000000052f027220 */ /* 0x042fe20000400000 */
[C---:B------:R-:W-:Y:S01]  /*5f10*/  FMUL R4, R47.reuse, R8 ;  /* 0x000000082f047220 */ /* 0x040fe20000400000 */
[C---:B------:R-:W-:Y:S01]  /*5f20*/  FMUL R3, R47.reuse, R6 ;  /* 0x000000062f037220 */ /* 0x040fe20000400000 */
[C---:B------:R-:W-:Y:S01]  /*5f30*/  FMUL R5, R47.reuse, R9 ;  /* 0x000000092f057220 */ /* 0x040fe20000400000 */
[C---:B------:R-:W-:Y:S01]  /*5f40*/  FMUL R8, R47.reuse, R12 ;  /* 0x0000000c2f087220 */ /* 0x040fe20000400000 */
[C---:B------:R-:W-:Y:S01]  /*5f50*/  FMUL R6, R47.reuse, R10 ;  /* 0x0000000a2f067220 */ /* 0x040fe20000400000 */
[C---:B------:R-:W-:Y:S01]  /*5f60*/  FMUL R9, R47.reuse, R13 ;  /* 0x0000000d2f097220 */ /* 0x040fe20000400000 */
[----:B------:R-:W-:Y:S01]  /*5f70*/  FMUL R12, R47, R16 ;  /* 0x000000102f0c7220 */ /* 0x000fe20000400000 */
[----:B------:R-:W-:Y:S01]  /*5f80*/  FFMA R0, R49, R50, R0 ;  /* 0x0000003231007223 */ /* 0x000fe20000000000 */
[C---:B------:R-:W-:Y:S01]  /*5f90*/  FMUL R10, R47.reuse, R14 ;  /* 0x0000000e2f0a7220 */ /* 0x040fe20000400000 */
[C---:B------:R-:W-:Y:S01]  /*5fa0*/  FMUL R13, R47.reuse, R17 ;  /* 0x000000112f0d7220 */ /* 0x040fe20000400000 */
[----:B------:R-:W-:Y:S01]  /*5fb0*/  FMUL R16, R47, R20 ;  /* 0x000000142f107220 */ /* 0x000fe20000400000 */
[----:B------:R-:W-:Y:S01]  /*5fc0*/  FFMA R2, R49, R51, R2 ;  /* 0x0000003331027223 */ /* 0x000fe20000000002 */
[C---:B------:R-:W-:Y:S01]  /*5fd0*/  FMUL R14, R47.reuse, R18 ;  /* 0x000000122f0e7220 */ /* 0x040fe20000400000 */
[C---:B------:R-:W-:Y:S01]  /*5fe0*/  FMUL R17, R47.reuse, R21 ;  /* 0x000000152f117220 */ /* 0x040fe20000400000 */
[C---:B------:R-:W-:Y:S01]  /*5ff0*/  FMUL R20, R47.reuse, R24 ;  /* 0x000000182f147220 */ /* 0x040fe20000400000 */
[C---:B------:R-:W-:Y:S01]  /*6000*/  FMUL R18, R47.reuse, R22 ;  /* 0x000000162f127220 */ /* 0x040fe20000400000 */
[C---:B------:R-:W-:Y:S01]  /*6010*/  FMUL R21, R47.reuse, R25 ;  /* 0x000000192f157220 */ /* 0x040fe20000400000 */
[C---:B------:R-:W-:Y:S01]  /*6020*/  FMUL R24, R47.reuse, R28 ;  /* 0x0000001c2f187220 */ /* 0x040fe20000400000 */
[C---:B------:R-:W-:Y:S01]  /*6030*/  FMUL R22, R47.reuse, R26 ;  /* 0x0000001a2f167220 */ /* 0x040fe20000400000 */
[C---:B------:R-:W-:Y:S01]  /*6040*/  FMUL R25, R47.reuse, R29 ;  /* 0x0000001d2f197220 */ /* 0x040fe20000400000 */
[----:B------:R-:W-:Y:S01]  /*6050*/  FMUL R28, R47, R32 ;  /* 0x000000202f1c7220 */ /* 0x000fe20000400000 */
[----:B------:R-:W-:Y:S01]  /*6060*/  LOP3.LUT R32, R57, 0xffff0000, RZ, 0xc0, !PT ;  /* 0xffff000039207812 */ /* 0x000fe200078ec0ff */
[C---:B------:R-:W-:Y:S01]  /*6070*/  FMUL R26, R47.reuse, R30 ;  /* 0x0000001e2f1a7220 */ /* 0x040fe20000400000 */
[----:B------:R-:W-:Y:S01]  /*6080*/  FMUL R29, R47, R33 ;  /* 0x000000212f1d7220 */ /* 0x000fe20000400000 */
[----:B------:R-:W-:Y:S01]  /*6090*/  SHF.L.U32 R33, R58, 0x10, RZ ;  /* 0x000000103a217819 */ /* 0x000fe200000006ff */
[----:B------:R-:W-:Y:S01]  /*60a0*/  FFMA R3, R49, R52, R3 ;  /* 0x0000003431037223 */ /* 0x000fe20000000003 */
[----:B------:R-:W-:Y:S01]  /*60b0*/  F2FP.BF16.F32.PACK_AB R52, R2, R0 ;  /* 0x000000000234723e */ /* 0x000fe200000010ff */
[----:B------:R-:W-:Y:S01]  /*60c0*/  FMUL R7, R47, R7 ;  /* 0x000000072f077220 */ /* 0x000fe20000400000 */
[----:B------:R-:W-:Y:S01]  /*60d0*/  SHF.L.U32 R0, R59, 0x10, RZ ;  /* 0x000000103b007819 */ /* 0x000fe200000006ff */
[----:B------:R-:W-:Y:S01]  /*60e0*/  FMUL R30, R47, R34 ;  /* 0x000000222f1e7220 */ /* 0x000fe20000400000 */
[----:B------:R-:W-:Y:S01]  /*60f0*/  LOP3.LUT R34, R58, 0xffff0000, RZ, 0xc0, !PT ;  /* 0xffff00003a227812 */ /* 0x000fe200078ec0ff */
[----:B------:R-:W-:Y:S01]  /*6100*/  FFMA R7, R49, R32, R7 ;  /* 0x0000002031077223 */ /* 0x000fe20000000007 */
[----:B------:R-:W-:Y:S01]  /*6110*/  LOP3.LUT R2, R59, 0xffff0000, RZ, 0xc0, !PT ;  /* 0xffff00003b027812 */ /* 0x000fe200078ec0ff */
[----:B------:R-:W-:Y:S01]  /*6120*/  FFMA R4, R49, R33, R4 ;  /* 0x0000002131047223 */ /* 0x000fe20000000004 */
[----:B------:R-:W-:Y:S01]  /*6130*/  FMUL R11, R47, R11 ;  /* 0x0000000b2f0b7220 */ /* 0x000fe20000400000 */
[----:B------:R-:W-:Y:S01]  /*6140*/  FFMA R5, R49, R34, R5 ;  /* 0x0000002231057223 */ /* 0x000fe20000000005 */
[----:B------:R-:W-:Y:S01]  /*6150*/  F2FP.BF16.F32.PACK_AB R53, R7, R3 ;  /* 0x000000030735723e */ /* 0x000fe200000010ff */
[C---:B------:R-:W-:Y:S01]  /*6160*/  FFMA R6, R49.reuse, R0, R6 ;  /* 0x0000000031067223 */ /* 0x040fe20000000006 */
[C---:B------:R-:W-:Y:S01]  /*6170*/  SHF.L.U32 R0, R60.reuse, 0x10, RZ ;  /* 0x000000103c007819 */ /* 0x040fe200000006ff */
[----:B------:R-:W-:Y:S01]  /*6180*/  FFMA R11, R49, R2, R11 ;  /* 0x00000002310b7223 */ /* 0x000fe2000000000b */
[----:B------:R-:W-:Y:S01]  /*6190*/  LOP3.LUT R2, R60, 0xffff0000, RZ, 0xc0, !PT ;  /* 0xffff00003c027812 */ /* 0x000fe200078ec0ff */
[----:B------:R-:W-:Y:S01]  /*61a0*/  FMUL R15, R47, R15 ;  /* 0x0000000f2f0f7220 */ /* 0x000fe20000400000 */
[----:B------:R-:W-:Y:S01]  /*61b0*/  SHF.L.U32 R3, R61, 0x10, RZ ;  /* 0x000000103d037819 */ /* 0x000fe200000006ff */
[----:B------:R-:W-:Y:S01]  /*61c0*/  FFMA R8, R49, R0, R8 ;  /* 0x0000000031087223 */ /* 0x000fe20000000008 */
[----:B------:R-:W-:Y:S01]  /*61d0*/  LOP3.LUT R0, R61, 0xffff0000, RZ, 0xc0, !PT ;  /* 0xffff00003d007812 */ /* 0x000fe200078ec0ff */
[C---:B------:R-:W-:Y:S01]  /*61e0*/  FFMA R9, R49.reuse, R2, R9 ;  /* 0x0000000231097223 */ /* 0x040fe20000000009 */
[C---:B------:R-:W-:Y:S01]  /*61f0*/  SHF.L.U32 R2, R62.reuse, 0x10, RZ ;  /* 0x000000103e027819 */ /* 0x040fe200000006ff */
[----:B------:R-:W-:Y:S01]  /*6200*/  FFMA R10, R49, R3, R10 ;  /* 0x00000003310a7223 */ /* 0x000fe2000000000a */
[----:B------:R-:W-:Y:S01]  /*6210*/  SHF.L.U32 R3, R63, 0x10, RZ ;  /* 0x000000103f037819 */ /* 0x000fe200000006ff */
[C---:B------:R-:W-:Y:S01]  /*6220*/  FFMA R15, R49.reuse, R0, R15 ;  /* 0x00000000310f7223 */ /* 0x040fe2000000000f */
[----:B------:R-:W-:Y:S01]  /*6230*/  LOP3.LUT R0, R62, 0xffff0000, RZ, 0xc0, !PT ;  /* 0xffff00003e007812 */ /* 0x000fe200078ec0ff */
[----:B------:R-:W-:Y:S01]  /*6240*/  FFMA R12, R49, R2, R12 ;  /* 0x00000002310c7223 */ /* 0x000fe2000000000c */
[C---:B----4-:R-:W-:Y:S01]  /*6250*/  SHF.L.U32 R2, R68.reuse, 0x10, RZ ;  /* 0x0000001044027819 */ /* 0x050fe200000006ff */
[----:B------:R-:W-:Y:S01]  /*6260*/  FMUL R19, R47, R19 ;  /* 0x000000132f137220 */ /* 0x000fe20000400000 */
[----:B------:R-:W-:Y:S01]  /*6270*/  F2FP.BF16.F32.PACK_AB R54, R5, R4 ;  /* 0x000000040536723e */ /* 0x000fe200000010ff */
[----:B------:R-:W-:Y:S01]  /*6280*/  FFMA R13, R49, R0, R13 ;  /* 0x00000000310d7223 */ /* 0x000fe2000000000d */
[----:B------:R-:W-:Y:S01]  /*6290*/  LOP3.LUT R0, R63, 0xffff0000, RZ, 0xc0, !PT ;  /* 0xffff00003f007812 */ /* 0x000fe200078ec0ff */
[----:B------:R-:W-:Y:S01]  /*62a0*/  FFMA R14, R49, R3, R14 ;  /* 0x00000003310e7223 */ /* 0x000fe2000000000e */
[----:B------:R-:W-:Y:S01]  /*62b0*/  LOP3.LUT R3, R68, 0xffff0000, RZ, 0xc0, !PT ;  /* 0xffff000044037812 */ /* 0x000fe200078ec0ff */
[----:B------:R-:W-:Y:S01]  /*62c0*/  FMUL R23, R47, R23 ;  /* 0x000000172f177220 */ /* 0x000fe20000400000 */
[----:B------:R-:W-:Y:S01]  /*62d0*/  F2FP.BF16.F32.PACK_AB R55, R11, R6 ;  /* 0x000000060b37723e */ /* 0x000fe200000010ff */
[----:B------:R-:W-:Y:S01]  /*62e0*/  FFMA R19, R49, R0, R19 ;  /* 0x0000000031137223 */ /* 0x000fe20000000013 */
[----:B------:R-:W-:Y:S01]  /*62f0*/  SHF.L.U32 R0, R69, 0x10, RZ ;  /* 0x0000001045007819 */ /* 0x000fe200000006ff */
[----:B------:R-:W-:Y:S01]  /*6300*/  FFMA R16, R49, R2, R16 ;  /* 0x0000000231107223 */ /* 0x000fe20000000010 */
[----:B------:R-:W-:Y:S01]  /*6310*/  LOP3.LUT R2, R69, 0xffff0000, RZ, 0xc0, !PT ;  /* 0xffff000045027812 */ /* 0x000fe200078ec0ff */
[----:B------:R-:W-:Y:S01]  /*6320*/  FFMA R17, R49, R3, R17 ;  /* 0x0000000331117223 */ /* 0x000fe20000000011 */
[----:B------:R-:W-:Y:S01]  /*6330*/  SHF.L.U32 R3, R71, 0x10, RZ ;  /* 0x0000001047037819 */ /* 0x000fe200000006ff */
        /* <DEDUP_REMOVED lines=15> */
[C---:B------:R-:W-:Y:S01]  /*6430*/  SHF.L.U32 R2, R78.reuse, 0x10, RZ ;  /* 0x000000104e027819 */ /* 0x040fe200000006ff */
[----:B------:R-:W-:Y:S01]  /*6440*/  FMUL R31, R47, R31 ;  /* 0x0000001f2f1f7220 */ /* 0x000fe20000400000 */
[----:B------:R-:W-:Y:S01]  /*6450*/  F2FP.BF16.F32.PACK_AB R8, R9, R8 ;  /* 0x000000080908723e */ /* 0x000fe200000010ff */
[----:B------:R1:W-:Y:S01]  /*6460*/  STSM.16.M88.4 [R107+0x400], R52 ;  /* 0x000400346b007844 */ /* 0x0003e20000000200 */
        /* <DEDUP_REMOVED lines=8> */
[----:B------:R-:W-:Y:S01]  /*64f0*/  LOP3.LUT R0, R79, 0xffff0000, RZ, 0xc0, !PT ;  /* 0xffff00004f007812 */ /* 0x000fe200078ec0ff */
[----:B------:R-:W-:Y:S01]  /*6500*/  FFMA R28, R49, R2, R28 ;  /* 0x00000002311c7223 */ /* 0x000fe2000000001c */
[----:B------:R-:W-:Y:S01]  /*6510*/  F2FP.BF16.F32.PACK_AB R11, R19, R14 ;  /* 0x0000000e130b723e */ /* 0x000fe200000010ff */
[----:B------:R-:W-:Y:S01]  /*6520*/  FFMA R29, R49, R3, R29 ;  /* 0x00000003311d7223 */ /* 0x000fe2000000001d */
[----:B------:R-:W-:Y:S01]  /*6530*/  F2FP.BF16.F32.PACK_AB R16, R17, R16 ;  /* 0x000000101110723e */ /* 0x000fe200000010ff */
[----:B------:R-:W-:Y:S01]  /*6540*/  FFMA R30, R49, R4, R30 ;  /* 0x00000004311e7223 */ /* 0x000fe2000000001e */
[----:B------:R-:W-:Y:S01]  /*6550*/  F2FP.BF16.F32.PACK_AB R17, R23, R18 ;  /* 0x000000121711723e */ /* 0x000fe200000010ff */
[----:B------:R1:W-:Y:S01]  /*6560*/  STSM.16.M88.4 [R106+0x400], R8 ;  /* 0x000400086a007844 */ /* 0x0003e20000000200 */
[----:B------:R-:W-:Y:S01]  /*6570*/  FFMA R35, R49, R0, R35 ;  /* 0x0000000031237223 */ /* 0x000fe20000000023 */
[----:B------:R-:W-:Y:S02]  /*6580*/  F2FP.BF16.F32.PACK_AB R18, R21, R20 ;  /* 0x000000141512723e */ /* 0x000fe400000010ff */
[----:B------:R-:W-:Y:S02]  /*6590*/  F2FP.BF16.F32.PACK_AB R19, R27, R22 ;  /* 0x000000161b13723e */ /* 0x000fe400000010ff */
[----:B------:R-:W-:Y:S02]  /*65a0*/  F2FP.BF16.F32.PACK_AB R24, R25, R24 ;  /* 0x000000181918723e */ /* 0x000fe400000010ff */
[----:B------:R-:W-:Y:S01]  /*65b0*/  F2FP.BF16.F32.PACK_AB R25, R31, R26 ;  /* 0x0000001a1f19723e */ /* 0x000fe200000010ff */
[----:B------:R1:W-:Y:S01]  /*65c0*/  STSM.16.M88.4 [R108], R16 ;  /* 0x000000106c007844 */ /* 0x0003e20000000200 */
[----:B------:R-:W-:Y:S02]  /*65d0*/  F2FP.BF16.F32.PACK_AB R26, R29, R28 ;  /* 0x0000001c1d1a723e */ /* 0x000fe400000010ff */
[----:B------:R-:W-:Y:S05]  /*65e0*/  F2FP.BF16.F32.PACK_AB R27, R35, R30 ;  /* 0x0000001e231b723e */ /* 0x000fea00000010ff */
[----:B------:R1:W-:Y:S01]  /*65f0*/  STSM.16.M88.4 [R109], R24 ;  /* 0x000000186d007844 */ /* 0x0003e20000000200 */
[----:B------:R-:W-:Y:S01]  /*6600*/  @!PT LDS RZ, [RZ] ;  /* 0x00000000fffff984 */ /* 0x000fe20000000800 */
[----:B------:R-:W-:Y:S01]  /*6610*/  @!PT LDS RZ, [RZ] ;  /* 0x00000000fffff984 */ /* 0x000fe20000000800 */
[----:B------:R-:W-:Y:S01]  /*6620*/  @!PT LDS RZ, [RZ] ;  /* 0x00000000fffff984 */ /* 0x000fe20000000800 */
[----:B------:R-:W-:Y:S01]  /*6630*/  @!PT LDS RZ, [RZ] ;  /* 0x00000000fffff984 */ /* 0x000fe20000000800 */
[----:B------:R2:W-:Y:S07]  /*6640*/  MEMBAR.ALL.CTA ;  /* 0x0000000000007992 */ /* 0x0005ee0000008000 */
[----:B--2---:R-:W2:Y:S02]  /*6650*/  FENCE.VIEW.ASYNC.S ;  /* 0x00000000000073c6 */ /* 0x004ea40000000000 */
[----:B--2---:R-:W-:Y:S06]  /*6660*/  BAR.SYNC.DEFER_BLOCKING 0x1, 0x80 ;  /* 0x0042000000007b1d */ /* 0x004fec0000010000 */
[----:B------:R-:W-:Y:S05]  /*6670*/  @P0 BRA `(.L_x_97) ;  /* 0x0000000000280947 */ /* 0x000fea0003800000 */
[----:B------:R-:W-:Y:S02]  /*6680*/  UIADD3 UR4, UPT, UPT, UR48, 0x400, URZ ;  /* 0x0000040030047890 */ /* 0x000fe4000fffe0ff */
[----:B------:R-:W-:Y:S01]  /*6690*/  UIADD3 UR6, UP0, UPT, UR52, 0x680, URZ ;  /* 0x0000068034067890 */ /* 0x000fe2000ff1e0ff */
[----:B------:R-:W-:Y:S03]  /*66a0*/  UMOV UR43, UR36 ;  /* 0x00000024002b7c82 */ /* 0x000fe60008000000 */
[----:B------:R-:W-:Y:S01]  /*66b0*/  MOV R94, UR4 ;  /* 0x00000004005e7c02 */ /* 0x000fe20008000f00 */
[----:B------:R-:W-:Y:S03]  /*66c0*/  UIADD3.X UR7, UPT, UPT, URZ, UR53, URZ, UP0, !UPT ;  /* 0x00000035ff077290 */ /* 0x000fe600087fe4ff */
[----:B------:R-:W-:Y:S11]  /*66d0*/  R2UR UR40, R94 ;  /* 0x000000005e2872ca */ /* 0x000ff600000e0000 */
[----:B------:R-:W-:Y:S02]  /*66e0*/  @!UPT UIADD3 URZ, UPT, UPT, URZ, URZ, URZ ;  /* 0x000000fffffff290 */ /* 0x000fe4000fffe0ff */
[----:B------:R2:W-:Y:S01]  /*66f0*/  UTMASTG.3D [UR40], [UR6] ;  /* 0x00000028060073b5 */ /* 0x0005e20008010000 */
[----:B------:R0:W-:Y:S01]  /*6700*/  UTMACMDFLUSH ;  /* 0x00000000000079b7 */ /* 0x0001e20000000000 */
[----:B--2---:R-:W-:Y:S04]  /*6710*/  DEPBAR.LE SB0, 0x1 ;  /* 0x000080400000791a */ /* 0x004fe80000000000 */
.L_x_97:
[----:B------:R-:W-:Y:S05]  /*6720*/  BSYNC.RECONVERGENT B0 ;  /* 0x0000000000007941 */ /* 0x000fea0003800200 */
.L_x_96:
[----:B------:R-:W-:Y:S01]  /*6730*/  BAR.SYNC.DEFER_BLOCKING 0x1, 0x80 ;  /* 0x0042000000007b1d */ /* 0x000fe20000010000 */
[----:B------:R-:W-:Y:S01]  /*6740*/  ISETP.NE.AND P1, PT, R105, RZ, PT ;  /* 0x000000ff6900720c */ /* 0x000fe20003f25270 */
[----:B------:R-:W-:Y:S01]  /*6750*/  UISETP.NE.AND UP0, UPT, UR49, URZ, UPT ;  /* 0x000000ff3100728c */ /* 0x000fe2000bf05270 */
[----:B------:R-:W-:Y:S11]  /*6760*/  LEA R2, R65, UR48, 0x3 ;  /* 0x0000003041027c11 */ /* 0x000ff6000f8e18ff */
[----:B------:R-:W-:Y:S01]  /*6770*/  @P1 SHF.L.U32 R3, R98, 0x1f, RZ ;  /* 0x0000001f62031819 */ /* 0x000fe200000006ff */
[----:B------:R-:W-:Y:S06]  /*6780*/  BRA.U !UP0, `(.L_x_98) ;  /* 0x0000000108247547 */ /* 0x000fec000b800000 */
[----:B------:R-:W-:Y:S01]  /*6790*/  IMAD.U32 R4, RZ, RZ, UR51 ;  /* 0x00000033ff047e24 */ /* 0x000fe2000f8e00ff */
[----:B------:R-:W-:Y:S01]  /*67a0*/  MOV R0, UR37 ;  /* 0x0000002500007c02 */ /* 0x000fe20008000f00 */
[----:B------:R-:W-:Y:S03]  /*67b0*/  UIADD3 UR51, UPT, UPT, UR51, 0x1, URZ ;  /* 0x0000000133337890 */ /* 0x000fe6000fffe0ff */
[----:B------:R-:W-:Y:S01]  /*67c0*/  @P1 LEA R4, R4, UR48, 0x3 ;  /* 0x0000003004041c11 */ /* 0x000fe2000f8e18ff */
[----:B------:R-:W-:Y:S04]  /*67d0*/  UISETP.NE.AND UP0, UPT, UR51, 0x4, UPT ;  /* 0x000000043300788c */ /* 0x000fe8000bf05270 */
[----:B------:R-:W-:Y:S01]  /*67e0*/  @P1 VIADD R4, R4, 0x40 ;  /* 0x0000004004041836 */ /* 0x000fe20000000000 */
[----:B------:R-:W-:Y:S04]  /*67f0*/  USEL UR51, UR51, URZ, UP0 ;  /* 0x000000ff33337287 */ /* 0x000fe80008000000 */
[----:B------:R-:W-:Y:S04]  /*6800*/  @P1 PRMT R0, R0, 0x654, R4 ;  /* 0x0000065400001816 */ /* 0x000fe80000000004 */
[----:B------:R2:W-:Y:S04]  /*6810*/  @P1 SYNCS.ARRIVE.TRANS64.RED.A1T0 RZ, [R0+URZ], RZ ;  /* 0x000000ff00ff19a7 */ /* 0x0005e800081004ff */
.L_x_98:
[----:B------:R-:W3:Y:S01]  /*6820*/  @P1 SYNCS.PHASECHK.TRANS64.TRYWAIT P0, [R2+URZ+0x20], R3 ;  /* 0x00002003020015a7 */ /* 0x000ee200080011ff */
[----:B------:R-:W-:Y:S01]  /*6830*/  BSSY B1, `(.L_x_99) ;  /* 0x0000017000017945 */ /* 0x000fe20003800000 */
[----:B---3--:R-:W-:Y:S03]  /*6840*/  @P1 SEL R67, RZ, 0x1, !P0 ;  /* 0x00000001ff431807 */ /* 0x008fe60004000000 */
[----:B------:R-:W-:Y:S05]  /*6850*/  @!P1 BRA `(.L_x_100) ;  /* 0x0000000000509947 */ /* 0x000fea0003800000 */
[----:B------:R-:W-:Y:S01]  /*6860*/  ISETP.NE.AND P1, PT, R72, RZ, PT ;  /* 0x000000ff4800720c */ /* 0x000fe20003f25270 */
[----:B------:R-:W-:Y:S01]  /*6870*/  BSSY B0, `(.L_x_101) ;  /* 0x000000a000007945 */ /* 0x000fe20003800000 */
[----:B------:R-:W-:Y:S11]  /*6880*/  ISETP.NE.AND P0, PT, R67, RZ, PT ;  /* 0x000000ff4300720c */ /* 0x000ff60003f05270 */
[----:B------:R-:W-:Y:S04]  /*6890*/  @P1 IMAD R5, R65, 0x2000, R66 ;  /* 0x0000200041051824 */ /* 0x000fe800078e0242 */
[----:B------:R-:W-:Y:S05]  /*68a0*/  @P1 VIADD R4, R5, UR48 ;  /* 0x0000003005041c36 */ /* 0x000fea0008000000 */
[----:B------:R-:W-:Y:S01]  /*68b0*/  @P1 IADD3 R3, PT, PT, R73, R4, RZ ;  /* 0x0000000449031210 */ /* 0x000fe20007ffe0ff */
[----:B------:R-:W-:Y:S01]  /*68c0*/  @P1 IMAD.IADD R4, R99, 0x1, R4 ;  /* 0x0000000163041824 */ /* 0x000fe200078e0204 */
[----:B------:R-:W-:Y:S06]  /*68d0*/  @P0 BRA `(.L_x_102) ;  /* 0x00000000000c0947 */ /* 0x000fec0003800000 */
[----:B--2---:R-:W-:Y:S04]  /*68e0*/  SHF.L.U32 R0, R98, 0x1f, RZ ;  /* 0x0000001f62007819 */ /* 0x004fe800000006ff */
[----:B------:R-:W2:Y:S02]  /*68f0*/  SYNCS.PHASECHK.TRANS64.TRYWAIT P0, [R2+URZ+0x20], R0 ;  /* 0x00002000020075a7 */ /* 0x000ea400080011ff */
[----:B--2---:R-:W-:Y:S05]  /*6900*/  @!P0 BRA `(.L_x_103) ;  /* 0x0000003000448947 */ /* 0x004fea0003800000 */
.L_x_102:
[----:B------:R-:W-:Y:S05]  /*6910*/  BSYNC B0 ;  /* 0x0000000000007941 */ /* 0x000fea0003800000 */
.L_x_101:
[----:B------:R-:W-:Y:S02]  /*6920*/  ISETP.NE.AND P0, PT, R72, RZ, PT ;  /* 0x000000ff4800720c */ /* 0x000fe40003f05270 */
[----:B------:R-:W-:Y:S11]  /*6930*/  IADD3 R65, PT, PT, R65, 0x1, RZ ;  /* 0x0000000141417810 */ /* 0x000ff60007ffe0ff */
[----:B--2---:R-:W-:Y:S01]  /*6940*/  @P0 IMAD.IADD R0, R99, 0x1, R3 ;  /* 0x0000000163000824 */ /* 0x004fe200078e0203 */
[----:B------:R-:W-:Y:S05]  /*6950*/  @P0 WARPSYNC.ALL ;  /* 0x0000000000000948 */ /* 0x000fea0003800000 */
[----:B------:R3:W4:Y:S04]  /*6960*/  @P0 LDSM.16.M88.4 R56, [R5+UR48+0x400] ;  /* 0x000400300538083b */ /* 0x0007280008000200 */
[----:B------:R3:W2:Y:S04]  /*6970*/  @P0 LDSM.16.M88.4 R60, [R4+0x400] ;  /* 0x00040000043c083b */ /* 0x0006a80000000200 */
[----:B------:R3:W1:Y:S04]  /*6980*/  @P0 LDSM.16.M88.4 R68, [R3+0x400] ;  /* 0x000400000344083b */ /* 0x0006680000000200 */
[----:B------:R3:W1:Y:S02]  /*6990*/  @P0 LDSM.16.M88.4 R76, [R0+0x400] ;  /* 0x00040000004c083b */ /* 0x0006640000000200 */
.L_x_100:
[----:B------:R-:W-:Y:S05]  /*69a0*/  BSYNC B1 ;  /* 0x0000000000017941 */ /* 0x000fea0003800000 */
.L_x_99:
[----:B--23--:R-:W-:Y:S05]  /*69b0*/  VIADD R0, R48, 0x40 ;  /* 0x0000004030007836 */ /* 0x00cfea0000000000 */
[----:B------:R-:W-:Y:S04]  /*69c0*/  SHF.R.U32.HI R0, RZ, 0x15, R0 ;  /* 0x00000015ff007819 */ /* 0x000fe80000011600 */
[----:B------:R-:W-:Y:S11]  /*69d0*/  LOP3.LUT P0, RZ, R0, 0x3, R93, 0x48, !PT ;  /* 0x0000000300ff7812 */ /* 0x000ff6000780485d */
[----:B------:R-:W-:Y:S02]  /*69e0*/  @!UPT UIADD3 URZ, UPT, UPT, URZ, URZ, URZ ;  /* 0x000000fffffff290 */ /* 0x000fe4000fffe0ff */
[----:B------:R-:W-:Y:S05]  /*69f0*/  @!P0 BRA `(.L_x_104) ;  /* 0x0000000000408947 */ /* 0x000fea0003800000 */
[----:B------:R-:W2:Y:S01]  /*6a00*/  LDCU.64 UR8, c[0x4][0x70] ;  /* 0x01000e00ff0877ac */ /* 0x000ea20008000a00 */
[----:B------:R-:W-:Y:S01]  /*6a10*/  MOV R3, 0x0 ;  /* 0x0000000000037802 */ /* 0x000fe20000000f00 */
[----:B------:R-:W-:Y:S02]  /*6a20*/  HFMA2 R12, -RZ, RZ, 0, 5.9604644775390625e-08 ;  /* 0x00000001ff0c7431 */ /* 0x000fe400000001ff */
[----:B-1----:R-:W-:Y:S02]  /*6a30*/  IMAD.MOV.U32 R8, RZ, RZ, 0x192 ;  /* 0x00000192ff087424 */ /* 0x002fe400078e00ff */
[----:B------:R-:W-:Y:S01]  /*6a40*/  IMAD.MOV.U32 R13, RZ, RZ, RZ ;  /* 0x000000ffff0d7224 */ /* 0x000fe200078e00ff */
[----:B------:R-:W1:Y:S01]  /*6a50*/  LDCU.64 UR6, c[0x4][0x78] ;  /* 0x01000f00ff0677ac */ /* 0x000e620008000a00 */
[----:B------:R-:W3:Y:S01]  /*6a60*/  LDC.64 R2, c[0x4][R3] ;  /* 0x0100000003027b82 */ /* 0x000ee20000000a00 */
[----:B------:R-:W5:Y:S01]  /*6a70*/  LDCU.64 UR4, c[0x4][0x10] ;  /* 0x01000200ff0477ac */ /* 0x000f620008000a00 */
[----:B--2---:R-:W-:Y:S01]  /*6a80*/  MOV R5, UR9 ;  /* 0x0000000900057c02 */ /* 0x004fe20008000f00 */
[----:B------:R-:W-:Y:S01]  /*6a90*/  IMAD.U32 R4, RZ, RZ, UR8 ;  /* 0x00000008ff047e24 */ /* 0x000fe2000f8e00ff */
[----:B-1----:R-:W-:Y:S01]  /*6aa0*/  MOV R7, UR7 ;  /* 0x0000000700077c02 */ /* 0x002fe20008000f00 */
[----:B------:R-:W-:Y:S01]  /*6ab0*/  IMAD.U32 R6, RZ, RZ, UR6 ;  /* 0x00000006ff067e24 */ /* 0x000fe2000f8e00ff */
[----:B-----5:R-:W-:Y:S01]  /*6ac0*/  MOV R11, UR5 ;  /* 0x00000005000b7c02 */ /* 0x020fe20008000f00 */
[----:B------:R-:W-:Y:S02]  /*6ad0*/  IMAD.U32 R10, RZ, RZ, UR4 ;  /* 0x00000004ff0a7e24 */ /* 0x000fe4000f8e00ff */
[----:B------:R-:W-:Y:S07]  /*6ae0*/  LEPC R20, `(.L_x_104) ;  /* 0x000000001014794e */ /* 0x000fee0000000000 */
[----:B---34-:R-:W-:Y:S05]  /*6af0*/  CALL.ABS.NOINC R2 ;  /* 0x0000000002007343 */ /* 0x018fea0003c00000 */
.L_x_104:
[----:B------:R-:W-:Y:S01]  /*6b00*/  ISETP.NE.AND P6, PT, R105, RZ, PT ;  /* 0x000000ff6900720c */ /* 0x000fe20003fc5270 */
[----:B------:R-:W-:Y:S05]  /*6b10*/  WARPSYNC.ALL ;  /* 0x0000000000007948 */ /* 0x000fea0003800000 */
[----:B------:R-:W-:Y:S01]  /*6b20*/  R2UR UR4, R48 ;  /* 0x00000000300472ca */ /* 0x000fe200000e0000 */
[----:B------:R-:W-:Y:S01]  /*6b30*/  BSSY.RECONVERGENT B0, `(.L_x_105) ;  /* 0x000008f000007945 */ /* 0x000fe20003800200 */
[----:B------:R-:W-:Y:S02]  /*6b40*/  MOV R50, UR51 ;  /* 0x0000003300327c02 */ /* 0x000fe40008000f00 */
[----:B----4-:R-:W-:Y:S02]  /*6b50*/  SHF.L.U32 R3, R56, 0x10, RZ ;  /* 0x0000001038037819 */ /* 0x010fe400000006ff */
[----:B------:R-:W-:Y:S02]  /*6b60*/  MOV R74, UR37 ;  /* 0x00000025004a7c02 */ /* 0x000fe40008000f00 */
[----:B------:R-:W-:Y:S02]  /*6b70*/  @P6 LEA R50, R50, UR48, 0x3 ;  /* 0x0000003032326c11 */ /* 0x000fe4000f8e18ff */
[----:B------:R-:W-:Y:S02]  /*6b80*/  LOP3.LUT R51, R57, 0xffff0000, RZ, 0xc0, !PT ;  /* 0xffff000039337812 */ /* 0x000fe400078ec0ff */
[----:B------:R-:W-:Y:S01]  /*6b90*/  @P6 IADD3 R50, PT, PT, R50, 0x40, RZ ;  /* 0x0000004032326810 */ /* 0x000fe20007ffe0ff */
[----:B-1----:R-:W1:Y:S01]  /*6ba0*/  LDTM.16dp256bit.x8 R4, tmem[UR4+0x40] ;  /* 0x00004004000479ee */ /* 0x002e6200081a0000 */
[----:B------:R-:W-:Y:S02]  /*6bb0*/  ISETP.NE.AND P0, PT, R101, RZ, PT ;  /* 0x000000ff6500720c */ /* 0x000fe40003f05270 */
[----:B------:R-:W-:Y:S02]  /*6bc0*/  @P6 PRMT R74, R74, 0x654, R50 ;  /* 0x000006544a4a6816 */ /* 0x000fe40000000032 */
[----:B------:R-:W-:Y:S01]  /*6bd0*/  SHF.L.U32 R50, R57, 0x10, RZ ;  /* 0x0000001039327819 */ /* 0x000fe200000006ff */
[C---:B-1----:R-:W-:Y:S01]  /*6be0*/  FMUL R0, R47.reuse, R4 ;  /* 0x000000042f007220 */ /* 0x042fe20000400000 */
[----:B------:R-:W-:Y:S01]  /*6bf0*/  LOP3.LUT R4, R56, 0xffff0000, RZ, 0xc0, !PT ;  /* 0xffff000038047812 */ /* 0x000fe200078ec0ff */
[C---:B------:R-:W-:Y:S01]  /*6c00*/  FMUL R2, R47.reuse, R5 ;  /* 0x000000052f027220 */ /* 0x040fe20000400000 */
[----:B------:R-:W-:Y:S01]  /*6c10*/  FMUL R7, R47, R7 ;  /* 0x000000072f077220 */ /* 0x000fe20000400000 */
[----:B------:R-:W-:Y:S01]  /*6c20*/  FFMA R0, R49, R3, R0 ;  /* 0x0000000331007223 */ /* 0x000fe20000000000 */
[----:B------:R-:W-:Y:S01]  /*6c30*/  FMUL R3, R47, R6 ;  /* 0x000000062f037220 */ /* 0x000fe20000400000 */
[----:B------:R-:W-:Y:S01]  /*6c40*/  FFMA R2, R49, R4, R2 ;  /* 0x0000000431027223 */ /* 0x000fe20000000002 */
[C---:B------:R-:W-:Y:S01]  /*6c50*/  FMUL R4, R47.reuse, R8 ;  /* 0x000000082f047220 */ /* 0x040fe20000400000 */
[C---:B------:R-:W-:Y:S01]  /*6c60*/  FMUL R8, R47.reuse, R12 ;  /* 0x0000000c2f087220 */ /* 0x040fe20000400000 */
[C---:B------:R-:W-:Y:S01]  /*6c70*/  FMUL R12, R47.reuse, R16 ;  /* 0x000000102f0c7220 */ /* 0x040fe20000400000 */
[C---:B------:R-:W-:Y:S01]  /*6c80*/  FMUL R16, R47.reuse, R20 ;  /* 0x000000142f107220 */ /* 0x040fe20000400000 */
[----:B------:R-:W-:Y:S01]  /*6c90*/  F2FP.BF16.F32.PACK_AB R52, R2, R0 ;  /* 0x000000000234723e */ /* 0x000fe200000010ff */
[C---:B------:R-:W-:Y:S01]  /*6ca0*/  FMUL R20, R47.reuse, R24 ;  /* 0x000000182f147220 */ /* 0x040fe20000400000 */
[C---:B------:R-:W-:Y:S01]  /*6cb0*/  LOP3.LUT R0, R58.reuse, 0xffff0000, RZ, 0xc0, !PT ;  /* 0xffff00003a007812 */ /* 0x040fe200078ec0ff */
[----:B------:R-:W-:Y:S01]  /*6cc0*/  FMUL R24, R47, R28 ;  /* 0x0000001c2f187220 */ /* 0x000fe20000400000 */
[----:B------:R-:W-:Y:S01]  /*6cd0*/  SHF.L.U32 R2, R59, 0x10, RZ ;  /* 0x000000103b027819 */ /* 0x000fe200000006ff */
[C---:B------:R-:W-:Y:S01]  /*6ce0*/  FMUL R28, R47.reuse, R32 ;  /* 0x000000202f1c7220 */ /* 0x040fe20000400000 */
[----:B------:R-:W-:Y:S01]  /*6cf0*/  SHF.L.U32 R32, R58, 0x10, RZ ;  /* 0x000000103a207819 */ /* 0x000fe200000006ff */
[----:B------:R-:W-:Y:S01]  /*6d00*/  FMUL R5, R47, R9 ;  /* 0x000000092f057220 */ /* 0x000fe20000400000 */
[C---:B------:R-:W-:Y:S01]  /*6d10*/  FFMA R3, R49.reuse, R50, R3 ;  /* 0x0000003231037223 */ /* 0x040fe20000000003 */
[----:B------:R-:W-:Y:S01]  /*6d20*/  FFMA R7, R49, R51, R7 ;  /* 0x0000003331077223 */ /* 0x000fe20000000007 */
[----:B------:R-:W-:Y:S01]  /*6d30*/  FMUL R6, R47, R10 ;  /* 0x0000000a2f067220 */ /* 0x000fe20000400000 */
[----:B------:R-:W-:Y:S01]  /*6d40*/  FFMA R4, R49, R32, R4 ;  /* 0x0000002031047223 */ /* 0x000fe20000000004 */
[----:B------:R-:W-:Y:S01]  /*6d50*/  LOP3.LUT R32, R59, 0xffff0000, RZ, 0xc0, !PT ;  /* 0xffff00003b207812 */ /* 0x000fe200078ec0ff */
[----:B------:R-:W-:Y:S01]  /*6d60*/  FFMA R5, R49, R0, R5 ;  /* 0x0000000031057223 */ /* 0x000fe20000000005 */
[C---:B------:R-:W-:Y:S01]  /*6d70*/  SHF.L.U32 R0, R60.reuse, 0x10, RZ ;  /* 0x000000103c007819 */ /* 0x040fe200000006ff */
[----:B------:R-:W-:Y:S01]  /*6d80*/  FMUL R11, R47, R11 ;  /* 0x0000000b2f0b7220 */ /* 0x000fe20000400000 */
[----:B------:R-:W-:Y:S01]  /*6d90*/  F2FP.BF16.F32.PACK_AB R53, R7, R3 ;  /* 0x000000030735723e */ /* 0x000fe200000010ff */
[C---:B------:R-:W-:Y:S01]  /*6da0*/  FFMA R6, R49.reuse, R2, R6 ;  /* 0x0000000231067223 */ /* 0x040fe20000000006 */
[----:B------:R-:W-:Y:S01]  /*6db0*/  LOP3.LUT R2, R60, 0xffff0000, RZ, 0xc0, !PT ;  /* 0xffff00003c027812 */ /* 0x000fe200078ec0ff */
[----:B------:R-:W-:Y:S01]  /*6dc0*/  FFMA R11, R49, R32, R11 ;  /* 0x00000020310b7223 */ /* 0x000fe2000000000b */
[----:B------:R-:W-:Y:S01]  /*6dd0*/  SHF.L.U32 R3, R61, 0x10, RZ ;  /* 0x000000103d037819 */ /* 0x000fe200000006ff */
[----:B------:R-:W-:Y:S01]  /*6de0*/  FFMA R8, R49, R0, R8 ;  /* 0x0000000031087223 */ /* 0x000fe20000000008 */
[----:B------:R-:W-:Y:S01]  /*6df0*/  LOP3.LUT R0, R61, 0xffff0000, RZ, 0xc0, !PT ;  /* 0xffff00003d007812 */ /* 0x000fe200078ec0ff */
[----:B------:R-:W-:Y:S01]  /*6e00*/  FMUL R9, R47, R13 ;  /* 0x0000000d2f097220 */ /* 0x000fe20000400000 */
[----:B------:R-:W-:Y:S01]  /*6e10*/  F2FP.BF16.F32.PACK_AB R54, R5, R4 ;  /* 0x000000040536723e */ /* 0x000fe200000010ff */
[----:B------:R-:W-:Y:S01]  /*6e20*/  FMUL R10, R47, R14 ;  /* 0x0000000e2f0a7220 */ /* 0x000fe20000400000 */
[----:B------:R-:W-:Y:S01]  /*6e30*/  SHF.L.U32 R4, R77, 0x10, RZ ;  /* 0x000000104d047819 */ /* 0x000fe200000006ff */
[----:B------:R-:W-:Y:S01]  /*6e40*/  FMUL R15, R47, R15 ;  /* 0x0000000f2f0f7220 */ /* 0x000fe20000400000 */
[----:B------:R-:W-:Y:S01]  /*6e50*/  F2FP.BF16.F32.PACK_AB R55, R11, R6 ;  /* 0x000000060b37723e */ /* 0x000fe200000010ff */
[C---:B------:R-:W-:Y:S01]  /*6e60*/  FFMA R9, R49.reuse, R2, R9 ;  /* 0x0000000231097223 */ /* 0x040fe20000000009 */
[C---:B------:R-:W-:Y:S01]  /*6e70*/  SHF.L.U32 R2, R62.reuse, 0x10, RZ ;  /* 0x000000103e027819 */ /* 0x040fe200000006ff */
[C---:B------:R-:W-:Y:S01]  /*6e80*/  FFMA R10, R49.reuse, R3, R10 ;  /* 0x00000003310a7223 */ /* 0x040fe2000000000a */
[----:B------:R-:W-:Y:S01]  /*6e90*/  LOP3.LUT R3, R62, 0xffff0000, RZ, 0xc0, !PT ;  /* 0xffff00003e037812 */ /* 0x000fe200078ec0ff */
[----:B------:R-:W-:Y:S01]  /*6ea0*/  FFMA R15, R49, R0, R15 ;  /* 0x00000000310f7223 */ /* 0x000fe2000000000f */
[----:B------:R-:W-:Y:S01]  /*6eb0*/  SHF.L.U32 R0, R63, 0x10, RZ ;  /* 0x000000103f007819 */ /* 0x000fe200000006ff */
[----:B------:R-:W-:Y:S01]  /*6ec0*/  FMUL R13, R47, R17 ;  /* 0x000000112f0d7220 */ /* 0x000fe20000400000 */
[----:B------:R-:W-:Y:S01]  /*6ed0*/  F2FP.BF16.F32.PACK_AB R8, R9, R8 ;  /* 0x000000080908723e */ /* 0x000fe200000010ff */
[----:B------:R-:W-:Y:S01]  /*6ee0*/  FMUL R14, R47, R18 ;  /* 0x000000122f0e7220 */ /* 0x000fe20000400000 */
[----:B------:R-:W-:Y:S01]  /*6ef0*/  LOP3.LUT R5, R79, 0xffff0000, RZ, 0xc0, !PT ;  /* 0xffff00004f057812 */ /* 0x000fe200078ec0ff */
[----:B------:R-:W-:Y:S01]  /*6f00*/  FFMA R12, R49, R2, R12 ;  /* 0x00000002310c7223 */ /* 0x000fe2000000000c */
[----:B------:R-:W-:Y:S01]  /*6f10*/  LOP3.LUT R2, R63, 0xffff0000, RZ, 0xc0, !PT ;  /* 0xffff00003f027812 */ /* 0x000fe200078ec0ff */
[----:B------:R-:W-:Y:S01]  /*6f20*/  FFMA R13, R49, R3, R13 ;  /* 0x00000003310d7223 */ /* 0x000fe2000000000d */
[----:B------:R-:W-:Y:S01]  /*6f30*/  SHF.L.U32 R3, R69, 0x10, RZ ;  /* 0x0000001045037819 */ /* 0x000fe200000006ff */
[----:B------:R-:W-:Y:S01]  /*6f40*/  FFMA R14, R49, R0, R14 ;  /* 0x00000000310e7223 */ /* 0x000fe2000000000e */
[C---:B------:R-:W-:Y:S01]  /*6f50*/  SHF.L.U32 R0, R68.reuse, 0x10, RZ ;  /* 0x0000001044007819 */ /* 0x040fe200000006ff */
[----:B------:R-:W-:Y:S01]  /*6f60*/  FMUL R19, R47, R19 ;  /* 0x000000132f137220 */ /* 0x000fe20000400000 */
[----:B------:R-:W-:Y:S01]  /*6f70*/  F2FP.BF16.F32.PACK_AB R9, R15, R10 ;  /* 0x0000000a0f09723e */ /* 0x000fe200000010ff */
[----:B------:R-:W-:Y:S01]  /*6f80*/  FMUL R17, R47, R21 ;  /* 0x000000152f117220 */ /* 0x000fe20000400000 */
[----:B------:R-:W-:Y:S01]  /*6f90*/  F2FP.BF16.F32.PACK_AB R10, R13, R12 ;  /* 0x0000000c0d0a723e */ /* 0x000fe200000010ff */
[C---:B------:R-:W-:Y:S01]  /*6fa0*/  FFMA R19, R49.reuse, R2, R19 ;  /* 0x0000000231137223 */ /* 0x040fe20000000013 */
[----:B------:R-:W-:Y:S01]  /*6fb0*/  LOP3.LUT R2, R68, 0xffff0000, RZ, 0xc0, !PT ;  /* 0xffff000044027812 */ /* 0x000fe200078ec0ff */
[----:B------:R-:W-:Y:S01]  /*6fc0*/  FFMA R16, R49, R0, R16 ;  /* 0x0000000031107223 */ /* 0x000fe20000000010 */
[----:B------:R-:W-:Y:S01]  /*6fd0*/  LOP3.LUT R0, R69, 0xffff0000, RZ, 0xc0, !PT ;  /* 0xffff000045007812 */ /* 0x000fe200078ec0ff */
[----:B------:R-:W-:Y:S01]  /*6fe0*/  FMUL R18, R47, R22 ;  /* 0x000000162f127220 */ /* 0x000fe20000400000 */
[----:B------:R-:W-:Y:S01]  /*6ff0*/  F2FP.BF16.F32.PACK_AB R11, R19, R14 ;  /* 0x0000000e130b723e */ /* 0x000fe200000010ff */
[----:B------:R-:W-:Y:S01]  /*7000*/  FMUL R23, R47, R23 ;  /* 0x000000172f177220 */ /* 0x000fe20000400000 */
[C---:B------:R-:W-:Y:S01]  /*7010*/  FFMA R17, R49.reuse, R2, R17 ;  /* 0x0000000231117223 */ /* 0x040fe20000000011 */
[C---:B------:R-:W-:Y:S01]  /*7020*/  SHF.L.U32 R2, R70.reuse, 0x10, RZ ;  /* 0x0000001046027819 */ /* 0x040fe200000006ff */
[----:B------:R-:W-:Y:S01]  /*7030*/  FFMA R18, R49, R3, R18 ;  /* 0x0000000331127223 */ /* 0x000fe20000000012 */
[----:B------:R-:W-:Y:S01]  /*7040*/  SHF.L.U32 R3, R71, 0x10, RZ ;  /* 0x0000001047037819 */ /* 0x000fe200000006ff */
[----:B------:R-:W-:Y:S01]  /*7050*/  FFMA R23, R49, R0, R23 ;  /* 0x0000000031177223 */ /* 0x000fe20000000017 */
[----:B------:R-:W-:Y:S01]  /*7060*/  LOP3.LUT R0, R70, 0xffff0000, RZ, 0xc0, !PT ;  /* 0xffff000046007812 */ /* 0x000fe200078ec0ff */
[----:B------:R-:W-:Y:S01]  /*7070*/  FMUL R21, R47, R25 ;  /* 0x000000192f157220 */ /* 0x000fe20000400000 */
[----:B------:R-:W-:Y:S01]  /*7080*/  F2FP.BF16.F32.PACK_AB R16, R17, R16 ;  /* 0x000000101110723e */ /* 0x000fe200000010ff */
[----:B------:R-:W-:Y:S01]  /*7090*/  FMUL R22, R47, R26 ;  /* 0x0000001a2f167220 */ /* 0x000fe20000400000 */
[----:B------:R-:W-:Y:S01]  /*70a0*/  F2FP.BF16.F32.PACK_AB R17, R23, R18 ;  /* 0x000000121711723e */ /* 0x000fe200000010ff */
[C---:B------:R-:W-:Y:S01]  /*70b0*/  FFMA R20, R49.reuse, R2, R20 ;  /* 0x0000000231147223 */ /* 0x040fe20000000014 */
[C---:B------:R-:W-:Y:S01]  /*70c0*/  SHF.L.U32 R2, R76.reuse, 0x10, RZ ;  /* 0x000000104c027819 */ /* 0x040fe200000006ff */
[----:B------:R1:W-:Y:S01]  /*70d0*/  STSM.16.M88.4 [R107+0x2400], R52 ;  /* 0x002400346b007844 */ /* 0x0003e20000000200 */
[----:B------:R-:W-:Y:S01]  /*70e0*/  FFMA R21, R49, R0, R21 ;  /* 0x0000000031157223 */ /* 0x000fe20000000015 */
[----:B------:R-:W-:Y:S01]  /*70f0*/  LOP3.LUT R0, R71, 0xffff0000, RZ, 0xc0, !PT ;  /* 0xffff000047007812 */ /* 0x000fe200078ec0ff */
[----:B------:R-:W-:Y:S01]  /*7100*/  FFMA R22, R49, R3, R22 ;  /* 0x0000000331167223 */ /* 0x000fe20000000016 */
[----:B------:R-:W-:Y:S04]  /*7110*/  LOP3.LUT R3, R76, 0xffff0000, RZ, 0xc0, !PT ;  /* 0xffff00004c037812 */ /* 0x000fe800078ec0ff */
[----:B------:R1:W-:Y:S01]  /*7120*/  STSM.16.M88.4 [R106+0x2400], R8 ;  /* 0x002400086a007844 */ /* 0x0003e20000000200 */
[----:B------:R-:W-:Y:S01]  /*7130*/  F2FP.BF16.F32.PACK_AB R18, R21, R20 ;  /* 0x000000141512723e */ /* 0x000fe200000010ff */
[C---:B------:R-:W-:Y:S01]  /*7140*/  FMUL R27, R47.reuse, R27 ;  /* 0x0000001b2f1b7220 */ /* 0x040fe20000400000 */
[C---:B------:R-:W-:Y:S01]  /*7150*/  FMUL R25, R47.reuse, R29 ;  /* 0x0000001d2f197220 */ /* 0x040fe20000400000 */
[C---:B------:R-:W-:Y:S01]  /*7160*/  FMUL R26, R47.reuse, R30 ;  /* 0x0000001e2f1a7220 */ /* 0x040fe20000400000 */
[----:B------:R-:W-:Y:S01]  /*7170*/  FMUL R31, R47, R31 ;  /* 0x0000001f2f1f7220 */ /* 0x000fe20000400000 */
[----:B------:R-:W-:Y:S01]  /*7180*/  FFMA R27, R49, R0, R27 ;  /* 0x00000000311b7223 */ /* 0x000fe2000000001b */
[----:B------:R-:W-:Y:S01]  /*7190*/  LOP3.LUT R0, R77, 0xffff0000, RZ, 0xc0, !PT ;  /* 0xffff00004d007812 */ /* 0x000fe200078ec0ff */
[C---:B------:R-:W-:Y:S01]  /*71a0*/  FFMA R24, R49.reuse, R2, R24 ;  /* 0x0000000231187223 */ /* 0x040fe20000000018 */
[C---:B------:R-:W-:Y:S01]  /*71b0*/  FFMA R25, R49.reuse, R3, R25 ;  /* 0x0000000331197223 */ /* 0x040fe20000000019 */
[C---:B------:R-:W-:Y:S01]  /*71c0*/  SHF.L.U32 R2, R78.reuse, 0x10, RZ ;  /* 0x000000104e027819 */ /* 0x040fe200000006ff */
[----:B------:R-:W-:Y:S01]  /*71d0*/  FFMA R26, R49, R4, R26 ;  /* 0x00000004311a7223 */ /* 0x000fe2000000001a */
[----:B------:R-:W-:Y:S01]  /*71e0*/  LOP3.LUT R3, R78, 0xffff0000, RZ, 0xc0, !PT ;  /* 0xffff00004e037812 */ /* 0x000fe200078ec0ff */
[----:B------:R-:W-:Y:S01]  /*71f0*/  FMUL R29, R47, R33 ;  /* 0x000000212f1d7220 */ /* 0x000fe20000400000 */
[----:B------:R-:W-:Y:S01]  /*7200*/  SHF.L.U32 R4, R79, 0x10, RZ ;  /* 0x000000104f047819 */ /* 0x000fe200000006ff */
[----:B------:R-:W-:Y:S01]  /*7210*/  FMUL R30, R47, R34 ;  /* 0x000000222f1e7220 */ /* 0x000fe20000400000 */
[----:B------:R-:W-:Y:S01]  /*7220*/  FFMA R31, R49, R0, R31 ;  /* 0x00000000311f7223 */ /* 0x000fe2000000001f */
[----:B------:R-:W-:Y:S01]  /*7230*/  FMUL R35, R47, R35 ;  /* 0x000000232f237220 */ /* 0x000fe20000400000 */
[C---:B------:R-:W-:Y:S01]  /*7240*/  FFMA R28, R49.reuse, R2, R28 ;  /* 0x00000002311c7223 */ /* 0x040fe2000000001c */
[C---:B------:R-:W-:Y:S01]  /*7250*/  FFMA R29, R49.reuse, R3, R29 ;  /* 0x00000003311d7223 */ /* 0x040fe2000000001d */
[C---:B------:R-:W-:Y:S01]  /*7260*/  FFMA R30, R49.reuse, R4, R30 ;  /* 0x00000004311e7223 */ /* 0x040fe2000000001e */
[----:B------:R-:W-:Y:S01]  /*7270*/  FFMA R35, R49, R5, R35 ;  /* 0x0000000531237223 */ /* 0x000fe20000000023 */
[----:B------:R-:W-:Y:S02]  /*7280*/  F2FP.BF16.F32.PACK_AB R19, R27, R22 ;  /* 0x000000161b13723e */ /* 0x000fe400000010ff */
[----:B------:R-:W-:Y:S02]  /*7290*/  F2FP.BF16.F32.PACK_AB R24, R25, R24 ;  /* 0x000000181918723e */ /* 0x000fe400000010ff */
[----:B------:R-:W-:Y:S01]  /*72a0*/  F2FP.BF16.F32.PACK_AB R25, R31, R26 ;  /* 0x0000001a1f19723e */ /* 0x000fe200000010ff */
[----:B------:R1:W-:Y:S01]  /*72b0*/  STSM.16.M88.4 [R108+0x2000], R16 ;  /* 0x002000106c007844 */ /* 0x0003e20000000200 */
[----:B------:R-:W-:Y:S02]  /*72c0*/  F2FP.BF16.F32.PACK_AB R26, R29, R28 ;  /* 0x0000001c1d1a723e */ /* 0x000fe400000010ff */
[----:B------:R-:W-:Y:S02]  /*72d0*/  F2FP.BF16.F32.PACK_AB R27, R35, R30 ;  /* 0x0000001e231b723e */ /* 0x000fe400000010ff */
[----:B------:R-:W-:Y:S02]  /*72e0*/  LEA R0, R65, UR48, 0x3 ;  /* 0x0000003041007c11 */ /* 0x000fe4000f8e18ff */
[----:B------:R-:W-:Y:S01]  /*72f0*/  @P6 SHF.L.U32 R2, R98, 0x1f, RZ ;  /* 0x0000001f62026819 */ /* 0x000fe200000006ff */
[----:B------:R1:W-:Y:S01]  /*7300*/  STSM.16.M88.4 [R109+0x2000], R24 ;  /* 0x002000186d007844 */ /* 0x0003e20000000200 */
        /* <DEDUP_REMOVED lines=8> */
[----:B------:R-:W-:Y:S02]  /*7390*/  UIADD3 UR8, UP0, UPT, UR52, 0x680, URZ ;  /* 0x0000068034087890 */ /* 0x000fe4000ff1e0ff */
[----:B------:R-:W-:Y:S02]  /*73a0*/  UIADD3 UR5, UPT, UPT, UR41, 0x40, URZ ;  /* 0x0000004029057890 */ /* 0x000fe4000fffe0ff */
[----:B------:R-:W-:Y:S02]  /*73b0*/  UIADD3 UR4, UPT, UPT, UR48, 0x2400, URZ ;  /* 0x0000240030047890 */ /* 0x000fe4000fffe0ff */
[----:B------:R-:W-:Y:S01]  /*73c0*/  UIADD3.X UR9, UPT, UPT, URZ, UR53, URZ, UP0, !UPT ;  /* 0x00000035ff097290 */ /* 0x000fe200087fe4ff */
[----:B------:R-:W-:Y:S01]  /*73d0*/  UMOV UR6, UR42 ;  /* 0x0000002a00067c82 */ /* 0x000fe20008000000 */
[----:B------:R-:W-:Y:S07]  /*73e0*/  UMOV UR7, UR36 ;  /* 0x0000002400077c82 */ /* 0x000fee0008000000 */
[----:B------:R2:W-:Y:S01]  /*73f0*/  UTMASTG.3D [UR4], [UR8] ;  /* 0x00000004080073b5 */ /* 0x0005e20008010000 */
[----:B------:R0:W-:Y:S01]  /*7400*/  UTMACMDFLUSH ;  /* 0x00000000000079b7 */ /* 0x0001e20000000000 */
[----:B--2---:R-:W-:Y:S04]  /*7410*/  DEPBAR.LE SB0, 0x1 ;  /* 0x000080400000791a */ /* 0x004fe80000000000 */
.L_x_106:
[----:B------:R-:W-:Y:S05]  /*7420*/  BSYNC.RECONVERGENT B0 ;  /* 0x0000000000007941 */ /* 0x000fea0003800200 */
.L_x_105:
[----:B------:R-:W-:Y:S01]  /*7430*/  BAR.SYNC.DEFER_BLOCKING 0x1, 0x80 ;  /* 0x0042000000007b1d */ /* 0x000fe20000010000 */
[----:B------:R-:W-:Y:S04]  /*7440*/  UIADD3 UR40, UPT, UPT, UR51, 0x1, URZ ;  /* 0x0000000133287890 */ /* 0x000fe8000fffe0ff */
[----:B------:R-:W-:Y:S04]  /*7450*/  UISETP.NE.AND UP0, UPT, UR40, 0x4, UPT ;  /* 0x000000042800788c */ /* 0x000fe8000bf05270 */
[----:B------:R-:W-:Y:S01]  /*7460*/  USEL UR40, UR40, URZ, UP0 ;  /* 0x000000ff28287287 */ /* 0x000fe20008000000 */
[----:B------:R2:W-:Y:S01]  /*7470*/  @P6 SYNCS.ARRIVE.TRANS64.RED.A1T0 RZ, [R74+URZ], RZ ;  /* 0x000000ff4aff69a7 */ /* 0x0005e200081004ff */
[----:B------:R-:W-:Y:S01]  /*7480*/  BSSY B1, `(.L_x_107) ;  /* 0x0000018000017945 */ /* 0x000fe20003800000 */
[----:B------:R-:W3:Y:S02]  /*7490*/  @P6 SYNCS.PHASECHK.TRANS64.TRYWAIT P0, [R0+URZ+0x20], R2 ;  /* 0x00002002000065a7 */ /* 0x000ee400080011ff */
[----:B---3--:R-:W-:Y:S01]  /*74a0*/  @P6 SEL R67, RZ, 0x1, !P0 ;  /* 0x00000001ff436807 */ /* 0x008fe20004000000 */
[----:B--2---:R-:W-:Y:S06]  /*74b0*/  @!P6 BRA `(.L_x_108) ;  /* 0x000000000050e947 */ /* 0x004fec0003800000 */
        /* <DEDUP_REMOVED lines=8> */
[----:B------:R-:W-:Y:S04]  /*7540*/  SHF.L.U32 R5, R98, 0x1f, RZ ;  /* 0x0000001f62057819 */ /* 0x000fe800000006ff */
[----:B------:R-:W2:Y:S02]  /*7550*/  SYNCS.PHASECHK.TRANS64.TRYWAIT P0, [R0+URZ+0x20], R5 ;  /* 0x00002005000075a7 */ /* 0x000ea400080011ff */
[----:B--2---:R-:W-:Y:S05]  /*7560*/  @!P0 BRA `(.L_x_111) ;  /* 0x0000002400408947 */ /* 0x004fea0003800000 */
.L_x_110:
[----:B------:R-:W-:Y:S05]  /*7570*/  BSYNC B0 ;  /* 0x0000000000007941 */ /* 0x000fea0003800000 */
.L_x_109:
[----:B------:R-:W-:Y:S02]  /*7580*/  ISETP.NE.AND P0, PT, R72, RZ, PT ;  /* 0x000000ff4800720c */ /* 0x000fe40003f05270 */
[----:B------:R-:W-:Y:S11]  /*7590*/  IADD3 R65, PT, PT, R65, 0x1, RZ ;  /* 0x0000000141417810 */ /* 0x000ff60007ffe0ff */
[----:B--2---:R-:W-:Y:S01]  /*75a0*/  @P0 IMAD.IADD R0, R99, 0x1, R2 ;  /* 0x0000000163000824 */ /* 0x004fe200078e0202 */
[----:B------:R-:W-:Y:S05]  /*75b0*/  @P0 WARPSYNC.ALL ;  /* 0x0000000000000948 */ /* 0x000fea0003800000 */
[----:B------:R2:W3:Y:S04]  /*75c0*/  @P0 LDSM.16.M88.4 R56, [R4+UR48+0x400] ;  /* 0x000400300438083b */ /* 0x0004e80008000200 */
[----:B------:R2:W4:Y:S04]  /*75d0*/  @P0 LDSM.16.M88.4 R60, [R3+0x400] ;  /* 0x00040000033c083b */ /* 0x0005280000000200 */
[----:B------:R2:W1:Y:S04]  /*75e0*/  @P0 LDSM.16.M88.4 R68, [R2+0x400] ;  /* 0x000400000244083b */ /* 0x0004680000000200 */
[----:B------:R2:W1:Y:S02]  /*75f0*/  @P0 LDSM.16.M88.4 R76, [R0+0x400] ;  /* 0x00040000004c083b */ /* 0x0004640000000200 */
.L_x_108:
[----:B------:R-:W-:Y:S05]  /*7600*/  BSYNC B1 ;  /* 0x0000000000017941 */ /* 0x000fea0003800000 */
.L_x_107:
[----:B--2---:R-:W-:Y:S05]  /*7610*/  VIADD R0, R48, 0x80 ;  /* 0x0000008030007836 */ /* 0x004fea0000000000 */
        /* <DEDUP_REMOVED lines=20> */
.L_x_112:
[----:B------:R-:W-:Y:S01]  /*7760*/  ISETP.NE.AND P6, PT, R105, RZ, PT ;  /* 0x000000ff6900720c */ /* 0x000fe20003fc5270 */
[----:B------:R-:W-:Y:S05]  /*7770*/  WARPSYNC.ALL ;  /* 0x0000000000007948 */ /* 0x000fea0003800000 */
[----:B------:R-:W-:Y:S01]  /*7780*/  R2UR UR4, R48 ;  /* 0x00000000300472ca */ /* 0x000fe200000e0000 */
[----:B------:R-:W-:Y:S01]  /*7790*/  BSSY.RECONVERGENT B0, `(.L_x_113) ;  /* 0x000008f000007945 */ /* 0x000fe20003800200 */
[----:B------:R-:W-:Y:S02]  /*77a0*/  MOV R50, UR40 ;  /* 0x0000002800327c02 */ /* 0x000fe40008000f00 */
[----:B---3--:R-:W-:Y:S02]  /*77b0*/  SHF.L.U32 R3, R56, 0x10, RZ ;  /* 0x0000001038037819 */ /* 0x008fe400000006ff */
        /* <DEDUP_REMOVED lines=33> */
[C---:B----4-:R-:W-:Y:S01]  /*79d0*/  SHF.L.U32 R0, R60.reuse, 0x10, RZ ;  /* 0x000000103c007819 */ /* 0x050fe200000006ff */
        /* <DEDUP_REMOVED lines=106> */
.L_x_114:
[----:B------:R-:W-:Y:S05]  /*8080*/  BSYNC.RECONVERGENT B0 ;  /* 0x0000000000007941 */ /* 0x000fea0003800200 */
.L_x_113:
        /* <DEDUP_REMOVED lines=20> */
.L_x_118:
[----:B------:R-:W-:Y:S05]  /*81d0*/  BSYNC B0 ;  /* 0x0000000000007941 */ /* 0x000fea0003800000 */
.L_x_117:
[----:B------:R-:W-:Y:S11]  /*81e0*/  ISETP.NE.AND P0, PT, R72, RZ, PT ;  /* 0x000000ff4800720c */ /* 0x000ff60003f05270 */
[----:B------:R-:W-:Y:S02]  /*81f0*/  @!UPT UIADD3 URZ, UPT, UPT, URZ, URZ, URZ ;  /* 0x000000fffffff290 */ /* 0x000fe4000fffe0ff */
[----:B--2---:R-:W-:Y:S01]  /*8200*/  @P0 IADD3 R0, PT, PT, R99, R73, RZ ;  /* 0x0000004963000210 */ /* 0x004fe20007ffe0ff */
[----:B------:R-:W-:Y:S05]  /*8210*/  @P0 WARPSYNC.ALL ;  /* 0x0000000000000948 */ /* 0x000fea0003800000 */
[----:B------:R2:W3:Y:S04]  /*8220*/  @P0 LDSM.16.M88.4 R56, [R65+UR48+0x400] ;  /* 0x000400304138083b */ /* 0x0004e80008000200 */
[----:B------:R2:W4:Y:S04]  /*8230*/  @P0 LDSM.16.M88.4 R60, [R3+0x400] ;  /* 0x00040000033c083b */ /* 0x0005280000000200 */
[----:B------:R2:W1:Y:S04]  /*8240*/  @P0 LDSM.16.M88.4 R68, [R73+0x400] ;  /* 0x000400004944083b */ /* 0x0004680000000200 */
[----:B------:R2:W1:Y:S02]  /*8250*/  @P0 LDSM.16.M88.4 R76, [R0+0x400] ;  /* 0x00040000004c083b */ /* 0x0004640000000200 */
.L_x_116:
[----:B------:R-:W-:Y:S05]  /*8260*/  BSYNC B1 ;  /* 0x0000000000017941 */ /* 0x000fea0003800000 */
.L_x_115:
        /* <DEDUP_REMOVED lines=21> */
.L_x_120:
[----:B------:R-:W-:Y:S01]  /*83c0*/  ISETP.NE.AND P0, PT, R101, RZ, PT ;  /* 0x000000ff6500720c */ /* 0x000fe20003f05270 */
[----:B------:R-:W-:Y:S05]  /*83d0*/  WARPSYNC.ALL ;  /* 0x0000000000007948 */ /* 0x000fea0003800000 */
[----:B------:R-:W-:Y:S01]  /*83e0*/  R2UR UR4, R48 ;  /* 0x00000000300472ca */ /* 0x000fe200000e0000 */
[----:B------:R-:W-:Y:S01]  /*83f0*/  BSSY.RECONVERGENT B0, `(.L_x_121) ;  /* 0x000008c000007945 */ /* 0x000fe20003800200 */
[C---:B---3--:R-:W-:Y:S02]  /*8400*/  SHF.L.U32 R0, R56.reuse, 0x10, RZ ;  /* 0x0000001038007819 */ /* 0x048fe400000006ff */
[----:B------:R-:W-:Y:S02]  /*8410*/  LOP3.LUT R2, R56, 0xffff0000, RZ, 0xc0, !PT ;  /* 0xffff000038027812 */ /* 0x000fe400078ec0ff */
[C---:B------:R-:W-:Y:S02]  /*8420*/  SHF.L.U32 R3, R57.reuse, 0x10, RZ ;  /* 0x0000001039037819 */ /* 0x040fe400000006ff */
[----:B------:R-:W-:Y:S02]  /*8430*/  LOP3.LUT R48, R57, 0xffff0000, RZ, 0xc0, !PT ;  /* 0xffff000039307812 */ /* 0x000fe400078ec0ff */
[C---:B------:R-:W-:Y:S02]  /*8440*/  SHF.L.U32 R50, R58.reuse, 0x10, RZ ;  /* 0x000000103a327819 */ /* 0x040fe400000006ff */
[----:B------:R-:W-:Y:S01]  /*8450*/  LOP3.LUT R51, R58, 0xffff0000, RZ, 0xc0, !PT ;  /* 0xffff00003a337812 */ /* 0x000fe200078ec0ff */
[----:B-1----:R-:W1:Y:S01]  /*8460*/  LDTM.16dp256bit.x8 R4, tmem[UR4+0xc0] ;  /* 0x0000c004000479ee */ /* 0x002e6200081a0000 */
[C---:B------:R-:W-:Y:S01]  /*8470*/  SHF.L.U32 R52, R59.reuse, 0x10, RZ ;  /* 0x000000103b347819 */ /* 0x040fe200000006ff */
[----:B------:R-:W-:Y:S01]  /*8480*/  NOP ;  /* 0x0000000000007918 */ /* 0x000fe20000000000 */
[----:B------:R-:W-:Y:S02]  /*8490*/  LOP3.LUT R53, R59, 0xffff0000, RZ, 0xc0, !PT ;  /* 0xffff00003b357812 */ /* 0x000fe400078ec0ff */
[----:B------:R-:W-:Y:S02]  /*84a0*/  R2UR UR5, R64 ;  /* 0x00000000400572ca */ /* 0x000fe400000e0000 */
[C---:B----4-:R-:W-:Y:S02]  /*84b0*/  SHF.L.U32 R54, R60.reuse, 0x10, RZ ;  /* 0x000000103c367819 */ /* 0x050fe400000006ff */
[----:B------:R-:W-:Y:S02]  /*84c0*/  LOP3.LUT R55, R60, 0xffff0000, RZ, 0xc0, !PT ;  /* 0xffff00003c377812 */ /* 0x000fe400078ec0ff */
[C---:B------:R-:W-:Y:S02]  /*84d0*/  SHF.L.U32 R56, R61.reuse, 0x10, RZ ;  /* 0x000000103d387819 */ /* 0x040fe400000006ff */
[----:B------:R-:W-:Y:S02]  /*84e0*/  LOP3.LUT R57, R61, 0xffff0000, RZ, 0xc0, !PT ;  /* 0xffff00003d397812 */ /* 0x000fe400078ec0ff */
[C---:B------:R-:W-:Y:S02]  /*84f0*/  SHF.L.U32 R58, R62.reuse, 0x10, RZ ;  /* 0x000000103e3a7819 */ /* 0x040fe400000006ff */
[----:B------:R-:W-:Y:S01]  /*8500*/  LOP3.LUT R59, R62, 0xffff0000, RZ, 0xc0, !PT ;  /* 0xffff00003e3b7812 */ /* 0x000fe200078ec0ff */
[----:B------:R-:W-:Y:S01]  /*8510*/  UIADD3 UR5, UPT, UPT, UR5, 0xb0, URZ ;  /* 0x000000b005057890 */ /* 0x000fe2000fffe0ff */
[C---:B------:R-:W-:Y:S02]  /*8520*/  SHF.L.U32 R60, R63.reuse, 0x10, RZ ;  /* 0x000000103f3c7819 */ /* 0x040fe400000006ff */
[----:B------:R-:W-:Y:S01]  /*8530*/  LOP3.LUT R61, R63, 0xffff0000, RZ, 0xc0, !PT ;  /* 0xffff00003f3d7812 */ /* 0x000fe200078ec0ff */
[----:B------:R-:W-:Y:S01]  /*8540*/  UPRMT UR5, UR37, 0x654, UR5 ;  /* 0x0000065425057896 */ /* 0x000fe20008000005 */
[C---:B------:R-:W-:Y:S01]  /*8550*/  SHF.L.U32 R62, R68.reuse, 0x10, RZ ;  /* 0x00000010443e7819 */ /* 0x040fe200000006ff */
[C---:B-1----:R-:W-:Y:S01]  /*8560*/  FMUL R4, R47.reuse, R4 ;  /* 0x000000042f047220 */ /* 0x042fe20000400000 */
[C---:B------:R-:W-:Y:S01]  /*8570*/  FMUL R5, R47.reuse, R5 ;  /* 0x000000052f057220 */ /* 0x040fe20000400000 */
[----:B------:R-:W-:Y:S01]  /*8580*/  FMUL R6, R47, R6 ;  /* 0x000000062f067220 */ /* 0x000fe20000400000 */
[----:B------:R-:W-:Y:S01]  /*8590*/  LOP3.LUT R63, R68, 0xffff0000, RZ, 0xc0, !PT ;  /* 0xffff0000443f7812 */ /* 0x000fe200078ec0ff */
[C---:B------:R-:W-:Y:S01]  /*85a0*/  FFMA R4, R49.reuse, R0, R4 ;  /* 0x0000000031047223 */ /* 0x040fe20000000004 */
[----:B------:R-:W-:Y:S01]  /*85b0*/  FFMA R5, R49, R2, R5 ;  /* 0x0000000231057223 */ /* 0x000fe20000000005 */
[----:B------:R-:W-:Y:S01]  /*85c0*/  SHF.L.U32 R64, R69, 0x10, RZ ;  /* 0x0000001045407819 */ /* 0x000fe200000006ff */
[----:B------:R-:W-:Y:S01]  /*85d0*/  SYNCS.ARRIVE.TRANS64.RED.A1T0 RZ, [UR5], RZ ;  /* 0x000000ffffff79a7 */ /* 0x000fe20008100405 */
[----:B------:R-:W-:Y:S01]  /*85e0*/  FFMA R6, R49, R3, R6 ;  /* 0x0000000331067223 */ /* 0x000fe20000000006 */
[----:B------:R-:W-:Y:S01]  /*85f0*/  FMUL R7, R47, R7 ;  /* 0x000000072f077220 */ /* 0x000fe20000400000 */
[----:B------:R-:W-:Y:S01]  /*8600*/  LOP3.LUT R65, R69, 0xffff0000, RZ, 0xc0, !PT ;  /* 0xffff000045417812 */ /* 0x000fe200078ec0ff */
[----:B------:R-:W-:Y:S01]  /*8610*/  FMUL R8, R47, R8 ;  /* 0x000000082f087220 */ /* 0x000fe20000400000 */
[----:B------:R-:W-:Y:S01]  /*8620*/  F2FP.BF16.F32.PACK_AB R4, R5, R4 ;  /* 0x000000040504723e */ /* 0x000fe200000010ff */
[----:B------:R-:W-:Y:S01]  /*8630*/  FFMA R7, R49, R48, R7 ;  /* 0x0000003031077223 */ /* 0x000fe20000000007 */
[----:B------:R-:W-:Y:S01]  /*8640*/  FMUL R9, R47, R9 ;  /* 0x000000092f097220 */ /* 0x000fe20000400000 */
[----:B------:R-:W-:Y:S01]  /*8650*/  FFMA R8, R49, R50, R8 ;  /* 0x0000003231087223 */ /* 0x000fe20000000008 */
[C---:B------:R-:W-:Y:S01]  /*8660*/  SHF.L.U32 R66, R70.reuse, 0x10, RZ ;  /* 0x0000001046427819 */ /* 0x040fe200000006ff */
[----:B------:R-:W-:Y:S01]  /*8670*/  FMUL R0, R47, R10 ;  /* 0x0000000a2f007220 */ /* 0x000fe20000400000 */
[----:B------:R-:W-:Y:S01]  /*8680*/  F2FP.BF16.F32.PACK_AB R5, R7, R6 ;  /* 0x000000060705723e */ /* 0x000fe200000010ff */
[----:B------:R-:W-:Y:S01]  /*8690*/  FFMA R9, R49, R51, R9 ;  /* 0x0000003331097223 */ /* 0x000fe20000000009 */
[----:B------:R-:W-:Y:S01]  /*86a0*/  FMUL R2, R47, R11 ;  /* 0x0000000b2f027220 */ /* 0x000fe20000400000 */
[----:B------:R-:W-:Y:S01]  /*86b0*/  FFMA R0, R49, R52, R0 ;  /* 0x0000003431007223 */ /* 0x000fe20000000000 */
[----:B------:R-:W-:Y:S01]  /*86c0*/  LOP3.LUT R67, R70, 0xffff0000, RZ, 0xc0, !PT ;  /* 0xffff000046437812 */ /* 0x000fe200078ec0ff */
[----:B------:R-:W-:Y:S01]  /*86d0*/  FMUL R3, R47, R12 ;  /* 0x0000000c2f037220 */ /* 0x000fe20000400000 */
[----:B------:R-:W-:Y:S01]  /*86e0*/  F2FP.BF16.F32.PACK_AB R6, R9, R8 ;  /* 0x000000080906723e */ /* 0x000fe200000010ff */
[----:B------:R-:W-:Y:S01]  /*86f0*/  FFMA R2, R49, R53, R2 ;  /* 0x0000003531027223 */ /* 0x000fe20000000002 */
[----:B------:R-:W-:Y:S01]  /*8700*/  FMUL R10, R47, R13 ;  /* 0x0000000d2f0a7220 */ /* 0x000fe20000400000 */
[----:B------:R-:W-:Y:S01]  /*8710*/  FFMA R3, R49, R54, R3 ;  /* 0x0000003631037223 */ /* 0x000fe20000000003 */
[----:B------:R-:W-:Y:S01]  /*8720*/  SHF.L.U32 R68, R71, 0x10, RZ ;  /* 0x0000001047447819 */ /* 0x000fe200000006ff */
[----:B------:R-:W-:Y:S01]  /*8730*/  FMUL R11, R47, R14 ;  /* 0x0000000e2f0b7220 */ /* 0x000fe20000400000 */
[----:B------:R-:W-:Y:S01]  /*8740*/  F2FP.BF16.F32.PACK_AB R7, R2, R0 ;  /* 0x000000000207723e */ /* 0x000fe200000010ff */
[----:B------:R-:W-:Y:S01]  /*8750*/  FFMA R10, R49, R55, R10 ;  /* 0x00000037310a7223 */ /* 0x000fe2000000000a */
[----:B------:R-:W-:Y:S01]  /*8760*/  FMUL R15, R47, R15 ;  /* 0x0000000f2f0f7220 */ /* 0x000fe20000400000 */
[----:B------:R-:W-:Y:S01]  /*8770*/  FFMA R11, R49, R56, R11 ;  /* 0x00000038310b7223 */ /* 0x000fe2000000000b */
[----:B------:R-:W-:Y:S01]  /*8780*/  LOP3.LUT R69, R71, 0xffff0000, RZ, 0xc0, !PT ;  /* 0xffff000047457812 */ /* 0x000fe200078ec0ff */
[----:B------:R1:W-:Y:S01]  /*8790*/  STSM.16.M88.4 [R107+0x6400], R4 ;  /* 0x006400046b007844 */ /* 0x0003e20000000200 */
[----:B------:R-:W-:Y:S01]  /*87a0*/  F2FP.BF16.F32.PACK_AB R8, R10, R3 ;  /* 0x000000030a08723e */ /* 0x000fe200000010ff */
[----:B------:R-:W-:Y:S01]  /*87b0*/  FFMA R15, R49, R57, R15 ;  /* 0x00000039310f7223 */ /* 0x000fe2000000000f */
[C---:B------:R-:W-:Y:S01]  /*87c0*/  FMUL R12, R47.reuse, R16 ;  /* 0x000000102f0c7220 */ /* 0x040fe20000400000 */
[C---:B------:R-:W-:Y:S01]  /*87d0*/  FMUL R13, R47.reuse, R17 ;  /* 0x000000112f0d7220 */ /* 0x040fe20000400000 */
[----:B------:R-:W-:Y:S01]  /*87e0*/  FMUL R14, R47, R18 ;  /* 0x000000122f0e7220 */ /* 0x000fe20000400000 */
[C---:B------:R-:W-:Y:S01]  /*87f0*/  SHF.L.U32 R70, R76.reuse, 0x10, RZ ;  /* 0x000000104c467819 */ /* 0x040fe200000006ff */
[----:B------:R-:W-:Y:S01]  /*8800*/  FFMA R12, R49, R58, R12 ;  /* 0x0000003a310c7223 */ /* 0x000fe2000000000c */
[----:B------:R-:W-:Y:S01]  /*8810*/  F2FP.BF16.F32.PACK_AB R9, R15, R11 ;  /* 0x0000000b0f09723e */ /* 0x000fe200000010ff */
[C---:B------:R-:W-:Y:S01]  /*8820*/  FFMA R13, R49.reuse, R59, R13 ;  /* 0x0000003b310d7223 */ /* 0x040fe2000000000d */
[----:B------:R-:W-:Y:S01]  /*8830*/  FFMA R14, R49, R60, R14 ;  /* 0x0000003c310e7223 */ /* 0x000fe2000000000e */
[C---:B------:R-:W-:Y:S01]  /*8840*/  FMUL R19, R47.reuse, R19 ;  /* 0x000000132f137220 */ /* 0x040fe20000400000 */
        /* <DEDUP_REMOVED lines=22> */
[----:B------:R-:W-:Y:S01]  /*89b0*/  FFMA R21, R49, R67, R21 ;  /* 0x0000004331157223 */ /* 0x000fe20000000015 */
[C---:B------:R-:W-:Y:S01]  /*89c0*/  FMUL R27, R47.reuse, R27 ;  /* 0x0000001b2f1b7220 */ /* 0x040fe20000400000 */
[C---:B------:R-:W-:Y:S01]  /*89d0*/  FMUL R24, R47.reuse, R28 ;  /* 0x0000001c2f187220 */ /* 0x040fe20000400000 */
[----:B------:R-:W-:Y:S01]  /*89e0*/  FMUL R25, R47, R29 ;  /* 0x0000001d2f197220 */ /* 0x000fe20000400000 */
[----:B------:R-:W-:Y:S01]  /*89f0*/  FFMA R22, R49, R68, R22 ;  /* 0x0000004431167223 */ /* 0x000fe20000000016 */
[----:B------:R-:W-:Y:S01]  /*8a00*/  FMUL R26, R47, R30 ;  /* 0x0000001e2f1a7220 */ /* 0x000fe20000400000 */
[----:B------:R-:W-:Y:S01]  /*8a10*/  FFMA R27, R49, R69, R27 ;  /* 0x00000045311b7223 */ /* 0x000fe2000000001b */
[----:B------:R-:W-:Y:S01]  /*8a20*/  FMUL R31, R47, R31 ;  /* 0x0000001f2f1f7220 */ /* 0x000fe20000400000 */
[----:B------:R-:W-:Y:S01]  /*8a30*/  FFMA R24, R49, R70, R24 ;  /* 0x0000004631187223 */ /* 0x000fe20000000018 */
[----:B------:R-:W-:Y:S01]  /*8a40*/  LOP3.LUT R75, R78, 0xffff0000, RZ, 0xc0, !PT ;  /* 0xffff00004e4b7812 */ /* 0x000fe200078ec0ff */
[----:B------:R-:W-:Y:S01]  /*8a50*/  FMUL R28, R47, R32 ;  /* 0x000000202f1c7220 */ /* 0x000fe20000400000 */
[----:B------:R-:W-:Y:S01]  /*8a60*/  FFMA R25, R49, R71, R25 ;  /* 0x0000004731197223 */ /* 0x000fe20000000019 */
[----:B------:R-:W-:Y:S01]  /*8a70*/  SHF.L.U32 R76, R79, 0x10, RZ ;  /* 0x000000104f4c7819 */ /* 0x000fe200000006ff */
[----:B------:R-:W-:Y:S01]  /*8a80*/  FMUL R29, R47, R33 ;  /* 0x000000212f1d7220 */ /* 0x000fe20000400000 */
[----:B------:R-:W-:Y:S01]  /*8a90*/  FFMA R26, R49, R72, R26 ;  /* 0x00000048311a7223 */ /* 0x000fe2000000001a */
[----:B------:R-:W-:Y:S01]  /*8aa0*/  LOP3.LUT R77, R79, 0xffff0000, RZ, 0xc0, !PT ;  /* 0xffff00004f4d7812 */ /* 0x000fe200078ec0ff */
        /* <DEDUP_REMOVED lines=9> */
[----:B------:R-:W-:Y:S02]  /*8b40*/  F2FP.BF16.F32.PACK_AB R24, R25, R24 ;  /* 0x000000181918723e */ /* 0x000fe400000010ff */
[----:B------:R-:W-:Y:S01]  /*8b50*/  F2FP.BF16.F32.PACK_AB R25, R31, R26 ;  /* 0x0000001a1f19723e */ /* 0x000fe200000010ff */
[----:B------:R1:W-:Y:S01]  /*8b60*/  STSM.16.M88.4 [R108+0x6000], R16 ;  /* 0x006000106c007844 */ /* 0x0003e20000000200 */
[----:B------:R-:W-:Y:S02]  /*8b70*/  F2FP.BF16.F32.PACK_AB R26, R29, R28 ;  /* 0x0000001c1d1a723e */ /* 0x000fe400000010ff */
[----:B------:R-:W-:Y:S05]  /*8b80*/  F2FP.BF16.F32.PACK_AB R27, R35, R30 ;  /* 0x0000001e231b723e */ /* 0x000fea00000010ff */
        /* <DEDUP_REMOVED lines=18> */
.L_x_122:
[----:B------:R-:W-:Y:S05]  /*8cb0*/  BSYNC.RECONVERGENT B0 ;  /* 0x0000000000007941 */ /* 0x000fea0003800200 */
.L_x_121:
[----:B------:R-:W-:Y:S01]  /*8cc0*/  BAR.SYNC.DEFER_BLOCKING 0x1, 0x80 ;  /* 0x0042000000007b1d */ /* 0x000fe20000010000 */
[----:B------:R-:W-:Y:S01]  /*8cd0*/  UISETP.NE.AND UP0, UPT, UR49, -0x4, UPT ;  /* 0xfffffffc3100788c */ /* 0x000fe2000bf05270 */
[----:B------:R-:W-:Y:S08]  /*8ce0*/  IADD3 R45, PT, PT, R45, 0x1, RZ ;  /* 0x000000012d2d7810 */ /* 0x000ff00007ffe0ff */
[----:B------:R-:W-:Y:S05]  /*8cf0*/  BRA.U !UP0, `(.L_x_123) ;  /* 0x0000000108287547 */ /* 0x000fea000b800000 */
[----:B------:R-:W-:Y:S01]  /*8d00*/  ISETP.NE.AND P0, PT, R105, RZ, PT ;  /* 0x000000ff6900720c */ /* 0x000fe20003f05270 */
[----:B------:R-:W-:Y:S01]  /*8d10*/  IMAD.U32 R2, RZ, RZ, UR51 ;  /* 0x00000033ff027e24 */ /* 0x000fe2000f8e00ff */
[----:B------:R-:W-:Y:S01]  /*8d20*/  UIADD3 UR51, UPT, UPT, UR51, 0x1, URZ ;  /* 0x0000000133337890 */ /* 0x000fe2000fffe0ff */
[----:B------:R-:W-:Y:S03]  /*8d30*/  IMAD.U32 R0, RZ, RZ, UR37 ;  /* 0x00000025ff007e24 */ /* 0x000fe6000f8e00ff */
[----:B------:R-:W-:Y:S04]  /*8d40*/  UISETP.NE.AND UP0, UPT, UR51, 0x4, UPT ;  /* 0x000000043300788c */ /* 0x000fe8000bf05270 */
[----:B------:R-:W-:Y:S03]  /*8d50*/  USEL UR51, UR51, URZ, UP0 ;  /* 0x000000ff33337287 */ /* 0x000fe60008000000 */
[----:B------:R-:W-:Y:S05]  /*8d60*/  @P0 LEA R2, R2, UR48, 0x3 ;  /* 0x0000003002020c11 */ /* 0x000fea000f8e18ff */
[----:B------:R-:W-:Y:S05]  /*8d70*/  @P0 VIADD R2, R2, 0x40 ;  /* 0x0000004002020836 */ /* 0x000fea0000000000 */
[----:B------:R-:W-:Y:S04]  /*8d80*/  @P0 PRMT R0, R0, 0x654, R2 ;  /* 0x0000065400000816 */ /* 0x000fe80000000002 */
[----:B------:R2:W-:Y:S03]  /*8d90*/  @P0 SYNCS.ARRIVE.TRANS64.RED.A1T0 RZ, [R0+URZ], RZ ;  /* 0x000000ff00ff09a7 */ /* 0x0005e600081004ff */
.L_x_123:
[----:B------:R-:W-:Y:S01]  /*8da0*/  ISETP.NE.AND P2, PT, R102, RZ, PT ;  /* 0x000000ff6600720c */ /* 0x000fe20003f45270 */
[----:B------:R-:W-:Y:S01]  /*8db0*/  UIADD3 UR49, UPT, UPT, UR49, 0x4, URZ ;  /* 0x0000000431317890 */ /* 0x000fe2000fffe0ff */
[----:B------:R-:W-:Y:S01]  /*8dc0*/  ISETP.NE.AND P0, PT, R104, 0x2, PT ;  /* 0x000000026800780c */ /* 0x000fe20003f05270 */
[----:B------:R-:W-:Y:S01]  /*8dd0*/  IMAD.IADD R14, R43, 0x1, R86 ;  /* 0x000000012b0e7824 */ /* 0x000fe200078e0256 */
[----:B------:R-:W-:Y:S01]  /*8de0*/  ISETP.NE.AND P1, PT, R45, 0x4, PT ;  /* 0x000000042d00780c */ /* 0x000fe20003f25270 */
[----:B------:R-:W-:Y:S01]  /*8df0*/  IMAD.IADD R15, R44, 0x1, R87 ;  /* 0x000000012c0f7824 */ /* 0x000fe200078e0257 */
[----:B------:R-:W-:Y:S02]  /*8e00*/  SEL R2, RZ, 0x1, P0 ;  /* 0x00000001ff027807 */ /* 0x000fe40000000000 */
[----:B--2---:R-:W-:Y:S02]  /*8e10*/  SEL R0, RZ, 0x1, P1 ;  /* 0x00000001ff007807 */ /* 0x004fe40000800000 */
[----:B------:R-:W-:Y:S02]  /*8e20*/  LOP3.LUT R96, R96, R2, RZ, 0x3c, !PT ;  /* 0x0000000260607212 */ /* 0x000fe400078e3cff */
[----:B------:R-:W-:Y:S02]  /*8e30*/  LOP3.LUT R97, R97, R0, RZ, 0x3c, !PT ;  /* 0x0000000061617212 */ /* 0x000fe400078e3cff */
[----:B------:R-:W-:Y:S02]  /*8e40*/  @P2 R2UR UR36, R95 ;  /* 0x000000005f2422ca */ /* 0x000fe400000e0000 */
[----:B------:R-:W-:Y:S02]  /*8e50*/  SEL R104, R104, RZ, P0 ;  /* 0x000000ff68687207 */ /* 0x000fe40000000000 */
[----:B------:R-:W-:Y:S01]  /*8e60*/  SEL R45, R45, RZ, P1 ;  /* 0x000000ff2d2d7207 */ /* 0x000fe20000800000 */
[----:B------:R-:W-:Y:S10]  /*8e70*/  @P2 BRA `(.L_x_124) ;  /* 0xffffffc000082947 */ /* 0x000ff4000383ffff */
[----:B------:R-:W-:-:S09]  /*8e80*/  UISETP.NE.AND UP0, UPT, UR50, URZ, UPT ;  /* 0x000000ff3200728c */ /* 0x000fd2000bf05270 */
[----:B------:R-:W-:Y:S05]  /*8e90*/  BRA.U !UP0, `(.L_x_125) ;  /* 0x0000000108487547 */ /* 0x000fea000b800000 */
[----:B------:R-:W2:Y:S02]  /*8ea0*/  LDCU.64 UR4, c[0x0][0x890] ;  /* 0x00011200ff0477ac */ /* 0x000ea40008000a00 */
[----:B--2---:R-:W-:-:S04]  /*8eb0*/  UISETP.NE.U32.AND UP0, UPT, UR4, URZ, UPT ;  /* 0x000000ff0400728c */ /* 0x004fc8000bf05070 */
[----:B------:R-:W-:-:S09]  /*8ec0*/  UISETP.NE.AND.EX UP0, UPT, UR5, URZ, UPT, UP0 ;  /* 0x000000ff0500728c */ /* 0x000fd2000bf05300 */
[----:B------:R-:W-:Y:S05]  /*8ed0*/  BRA.U UP0, `(.L_x_126) ;  /* 0x00000001000c7547 */ /* 0x000fea000b800000 */
[----:B------:R-:W-:-:S13]  /*8ee0*/  FSETP.NEU.AND P0, PT, R49, RZ, PT ;  /* 0x000000ff3100720b */ /* 0x000fda0003f0d000 */
[----:B------:R-:W-:Y:S05]  /*8ef0*/  @!P0 EXIT ;  /* 0x000000000000894d */ /* 0x000fea0003800000 */
[----:B------:R-:W-:Y:S05]  /*8f00*/  BRA `(.L_x_125) ;  /* 0x00000000002c7947 */ /* 0x000fea0003800000 */
.L_x_126:
[----:B------:R-:W-:Y:S01]  /*8f10*/  ISETP.NE.AND P0, PT, R103, RZ, PT ;  /* 0x000000ff6700720c */ /* 0x000fe20003f05270 */
[----:B------:R-:W-:-:S12]  /*8f20*/  BSSY.RECONVERGENT B0, `(.L_x_125) ;  /* 0x0000009000007945 */ /* 0x000fd80003800200 */
[----:B------:R-:W-:Y:S05]  /*8f30*/  @P0 BRA `(.L_x_127) ;  /* 0x0000000000140947 */ /* 0x000fea0003800000 */
[----:B------:R-:W2:Y:S02]  /*8f40*/  LDCU.64 UR4, c[0x0][0x888] ;  /* 0x00011100ff0477ac */ /* 0x000ea40008000a00 */
[----:B--2---:R-:W-:-:S04]  /*8f50*/  ISETP.NE.U32.AND P0, PT, RZ, UR4, PT ;  /* 0x00000004ff007c0c */ /* 0x004fc8000bf05070 */
[----:B------:R-:W-:-:S13]  /*8f60*/  ISETP.NE.AND.EX P0, PT, RZ, UR5, PT, P0 ;  /* 0x00000005ff007c0c */ /* 0x000fda000bf05300 */
[----:B------:R-:W-:Y:S05]  /*8f70*/  @!P0 EXIT ;  /* 0x000000000000894d */ /* 0x000fea0003800000 */
[----:B------:R-:W-:Y:S05]  /*8f80*/  BRA `(.L_x_128) ;  /* 0x0000000000087947 */ /* 0x000fea0003800000 */
.L_x_127:
[----:B------:R-:W-:-:S13]  /*8f90*/  FSETP.NEU.AND P0, PT, R49, RZ, PT ;  /* 0x000000ff3100720b */ /* 0x000fda0003f0d000 */
[----:B------:R-:W-:Y:S05]  /*8fa0*/  @!P0 EXIT ;  /* 0x000000000000894d */ /* 0x000fea0003800000 */
.L_x_128:
[----:B------:R-:W-:Y:S05]  /*8fb0*/  BSYNC.RECONVERGENT B0 ;  /* 0x0000000000007941 */ /* 0x000fea0003800200 */
.L_x_125:
[----:B------:R-:W-:Y:S01]  /*8fc0*/  ULEA UR4, UR51, UR48, 0x3 ;  /* 0x0000003033047291 */ /* 0x000fe2000f8e18ff */
[----:B------:R-:W-:-:S04]  /*8fd0*/  DEPBAR.LE SB0, 0x0 ;  /* 0x000080000000791a */ /* 0x000fc80000000000 */
[----:B------:R-:W-:-:S04]  /*8fe0*/  UIADD3 UR4, UPT, UPT, UR4, 0x40, URZ ;  /* 0x0000004004047890 */ /* 0x000fc8000fffe0ff */
[----:B------:R-:W-:-:S09]  /*8ff0*/  UPRMT UR4, UR37, 0x654, UR4 ;  /* 0x0000065425047896 */ /* 0x000fd20008000004 */
[----:B------:R-:W-:Y:S01]  /*9000*/  SYNCS.ARRIVE.TRANS64.RED.A1T0 RZ, [UR4], RZ ;  /* 0x000000ffffff79a7 */ /* 0x000fe20008100404 */
[----:B------:R-:W-:Y:S05]  /*9010*/  EXIT ;  /* 0x000000000000794d */ /* 0x000fea0003800000 */
.L_x_19:
[----:B--2---:R2:W1:Y:S02]  /*9020*/  SYNCS.PHASECHK.TRANS64.TRYWAIT P0, [R2+URZ+0xe0], R3 ;  /* 0x0000e003020075a7 */ /* 0x00446400080011ff */
[----:B-1----:R-:W-:Y:S05]  /*9030*/  @!P0 NANOSLEEP.SYNCS 0x989680 ;  /* 0x009896800000895d */ /* 0x002fea0003900000 */
[----:B------:R-:W1:Y:S02]  /*9040*/  @!P0 SYNCS.PHASECHK.TRANS64 P0, [R2+URZ+0xe0], R3 ;  /* 0x0000e003020085a7 */ /* 0x000e6400080010ff */
[----:B-1----:R-:W-:Y:S05]  /*9050*/  @!P0 BRA `(.L_x_19) ;  /* 0xfffffffc00f08947 */ /* 0x002fea000383ffff */
[----:B------:R-:W-:Y:S05]  /*9060*/  BRA `(.L_x_129) ;  /* 0xffffff84004c7947 */ /* 0x000fea000383ffff */
.L_x_22:
[----:B-1----:R-:W-:-:S07]  /*9070*/  MOV R2, UR33 ;  /* 0x0000002100027c02 */ /* 0x002fce0008000f00 */
.L_x_130:
[----:B-1----:R1:W2:Y:S02]  /*9080*/  SYNCS.PHASECHK.TRANS64.TRYWAIT P0, [R2+URZ+0x10], R4 ;  /* 0x00001004020075a7 */ /* 0x0022a400080011ff */
[----:B--2---:R-:W-:Y:S05]  /*9090*/  @!P0 NANOSLEEP.SYNCS 0x989680 ;  /* 0x009896800000895d */ /* 0x004fea0003900000 */
[----:B------:R-:W2:Y:S02]  /*90a0*/  @!P0 SYNCS.PHASECHK.TRANS64 P0, [R2+URZ+0x10], R4 ;  /* 0x00001004020085a7 */ /* 0x000ea400080010ff */
[----:B--2---:R-:W-:Y:S05]  /*90b0*/  @!P0 BRA `(.L_x_130) ;  /* 0xfffffffc00f08947 */ /* 0x004fea000383ffff */
[----:B------:R-:W-:Y:S05]  /*90c0*/  BRA `(.L_x_21) ;  /* 0xffffff84009c7947 */ /* 0x000fea000383ffff */
.L_x_28:
[----:B-1----:R-:W-:-:S07]  /*90d0*/  MOV R2, UR33 ;  /* 0x0000002100027c02 */ /* 0x002fce0008000f00 */
.L_x_131:
[----:B-1----:R1:W2:Y:S02]  /*90e0*/  SYNCS.PHASECHK.TRANS64.TRYWAIT P0, [R2+URZ+0x10], R4 ;  /* 0x00001004020075a7 */ /* 0x0022a400080011ff */
[----:B--2---:R-:W-:Y:S05]  /*90f0*/  @!P0 NANOSLEEP.SYNCS 0x989680 ;  /* 0x009896800000895d */ /* 0x004fea0003900000 */
[----:B------:R-:W2:Y:S02]  /*9100*/  @!P0 SYNCS.PHASECHK.TRANS64 P0, [R2+URZ+0x10], R4 ;  /* 0x00001004020085a7 */ /* 0x000ea400080010ff */
[----:B--2---:R-:W-:Y:S05]  /*9110*/  @!P0 BRA `(.L_x_131) ;  /* 0xfffffffc00f08947 */ /* 0x004fea000383ffff */
[----:B------:R-:W-:Y:S05]  /*9120*/  BRA `(.L_x_27) ;  /* 0xffffff8800747947 */ /* 0x000fea000383ffff */
.L_x_32:
[----:B-1----:R1:W2:Y:S02]  /*9130*/  SYNCS.PHASECHK.TRANS64.TRYWAIT P0, [R2+URZ+0x70], R3 ;  /* 0x00007003020075a7 */ /* 0x0022a400080011ff */
[----:B--2---:R-:W-:Y:S05]  /*9140*/  @!P0 NANOSLEEP.SYNCS 0x989680 ;  /* 0x009896800000895d */ /* 0x004fea0003900000 */
[----:B------:R-:W2:Y:S02]  /*9150*/  @!P0 SYNCS.PHASECHK.TRANS64 P0, [R2+URZ+0x70], R3 ;  /* 0x00007003020085a7 */ /* 0x000ea400080010ff */
[----:B--2---:R-:W-:Y:S05]  /*9160*/  @!P0 BRA `(.L_x_32) ;  /* 0xfffffffc00f08947 */ /* 0x004fea000383ffff */
[----:B------:R-:W-:Y:S05]  /*9170*/  BRA `(.L_x_132) ;  /* 0xffffff8c002c7947 */ /* 0x000fea000383ffff */
.L_x_36:
[----:B----4-:R-:W-:-:S07]  /*9180*/  MOV R0, UR4 ;  /* 0x0000000400007c02 */ /* 0x010fce0008000f00 */
.L_x_133:
[----:B-1----:R1:W2:Y:S02]  /*9190*/  SYNCS.PHASECHK.TRANS64.TRYWAIT P0, [R0+URZ], R2 ;  /* 0x00000002000075a7 */ /* 0x0022a400080011ff */
[----:B--2---:R-:W-:Y:S05]  /*91a0*/  @!P0 NANOSLEEP.SYNCS 0x989680 ;  /* 0x009896800000895d */ /* 0x004fea0003900000 */
[----:B------:R-:W2:Y:S02]  /*91b0*/  @!P0 SYNCS.PHASECHK.TRANS64 P0, [R0+URZ], R2 ;  /* 0x00000002000085a7 */ /* 0x000ea400080010ff */
[----:B--2---:R-:W-:Y:S05]  /*91c0*/  @!P0 BRA `(.L_x_133) ;  /* 0xfffffffc00f08947 */ /* 0x004fea000383ffff */
[----:B------:R-:W-:Y:S05]  /*91d0*/  BRA `(.L_x_134) ;  /* 0xffffff90009c7947 */ /* 0x000fea000383ffff */
.L_x_39:
[----:B-1----:R1:W2:Y:S02]  /*91e0*/  SYNCS.PHASECHK.TRANS64.TRYWAIT P0, [R0+URZ+0xd0], R4 ;  /* 0x0000d004000075a7 */ /* 0x0022a400080011ff */
[----:B--2---:R-:W-:Y:S05]  /*91f0*/  @!P0 NANOSLEEP.SYNCS 0x989680 ;  /* 0x009896800000895d */ /* 0x004fea0003900000 */
[----:B------:R-:W2:Y:S02]  /*9200*/  @!P0 SYNCS.PHASECHK.TRANS64 P0, [R0+URZ+0xd0], R4 ;  /* 0x0000d004000085a7 */ /* 0x000ea400080010ff */
[----:B--2---:R-:W-:Y:S05]  /*9210*/  @!P0 BRA `(.L_x_39) ;  /* 0xfffffffc00f08947 */ /* 0x004fea000383ffff */
[----:B------:R-:W-:Y:S05]  /*9220*/  BRA `(.L_x_135) ;  /* 0xffffff9000f87947 */ /* 0x000fea000383ffff */
.L_x_40:
[----:B------:R-:W-:-:S07]  /*9230*/  MOV R0, UR5 ;  /* 0x0000000500007c02 */ /* 0x000fce0008000f00 */
.L_x_136:
[----:B-1----:R1:W2:Y:S02]  /*9240*/  SYNCS.PHASECHK.TRANS64.TRYWAIT P0, [R0+URZ+0x80], R5 ;  /* 0x00008005000075a7 */ /* 0x0022a400080011ff */
[----:B--2---:R-:W-:Y:S05]  /*9250*/  @!P0 NANOSLEEP.SYNCS 0x989680 ;  /* 0x009896800000895d */ /* 0x004fea0003900000 */
[----:B------:R-:W2:Y:S02]  /*9260*/  @!P0 SYNCS.PHASECHK.TRANS64 P0, [R0+URZ+0x80], R5 ;  /* 0x00008005000085a7 */ /* 0x000ea400080010ff */
[----:B--2---:R-:W-:Y:S05]  /*9270*/  @!P0 BRA `(.L_x_136) ;  /* 0xfffffffc00f08947 */ /* 0x004fea000383ffff */
[----:B------:R-:W-:Y:S05]  /*9280*/  BRA `(.L_x_137) ;  /* 0xffffff9400087947 */ /* 0x000fea000383ffff */
.L_x_41:
[----:B-1----:R1:W2:Y:S02]  /*9290*/  SYNCS.PHASECHK.TRANS64.TRYWAIT P1, [R0+URZ+0x70], R4 ;  /* 0x00007004000075a7 */ /* 0x0022a400080211ff */
[----:B--2---:R-:W-:Y:S05]  /*92a0*/  @!P1 NANOSLEEP.SYNCS 0x989680 ;  /* 0x009896800000995d */ /* 0x004fea0003900000 */
[----:B------:R-:W2:Y:S02]  /*92b0*/  @!P1 SYNCS.PHASECHK.TRANS64 P1, [R0+URZ+0x70], R4 ;  /* 0x00007004000095a7 */ /* 0x000ea400080210ff */
[----:B--2---:R-:W-:Y:S05]  /*92c0*/  @!P1 BRA `(.L_x_41) ;  /* 0xfffffffc00f09947 */ /* 0x004fea000383ffff */
[----:B------:R-:W-:Y:S05]  /*92d0*/  BRA `(.L_x_138) ;  /* 0xffffff9400387947 */ /* 0x000fea000383ffff */
.L_x_44:
[----:B------:R-:W-:-:S07]  /*92e0*/  MOV R0, UR5 ;  /* 0x0000000500007c02 */ /* 0x000fce0008000f00 */
.L_x_139:
[----:B-1----:R1:W2:Y:S02]  /*92f0*/  SYNCS.PHASECHK.TRANS64.TRYWAIT P0, [R0+URZ+0x80], R2 ;  /* 0x00008002000075a7 */ /* 0x0022a400080011ff */
[----:B--2---:R-:W-:Y:S05]  /*9300*/  @!P0 NANOSLEEP.SYNCS 0x989680 ;  /* 0x009896800000895d */ /* 0x004fea0003900000 */
[----:B------:R-:W2:Y:S02]  /*9310*/  @!P0 SYNCS.PHASECHK.TRANS64 P0, [R0+URZ+0x80], R2 ;  /* 0x00008002000085a7 */ /* 0x000ea400080010ff */
[----:B--2---:R-:W-:Y:S05]  /*9320*/  @!P0 BRA `(.L_x_139) ;  /* 0xfffffffc00f08947 */ /* 0x004fea000383ffff */
[----:B------:R-:W-:Y:S05]  /*9330*/  BRA `(.L_x_43) ;  /* 0xffffff94008c7947 */ /* 0x000fea000383ffff */
.L_x_51:
[----:B-1----:R1:W2:Y:S02]  /*9340*/  SYNCS.PHASECHK.TRANS64.TRYWAIT P1, [R0+URZ+0x70], R2 ;  /* 0x00007002000075a7 */ /* 0x0022a400080211ff */
[----:B--2---:R-:W-:Y:S05]  /*9350*/  @!P1 NANOSLEEP.SYNCS 0x989680 ;  /* 0x009896800000995d */ /* 0x004fea0003900000 */
[----:B------:R-:W2:Y:S02]  /*9360*/  @!P1 SYNCS.PHASECHK.TRANS64 P1, [R0+URZ+0x70], R2 ;  /* 0x00007002000095a7 */ /* 0x000ea400080210ff */
[----:B--2---:R-:W-:Y:S05]  /*9370*/  @!P1 BRA `(.L_x_51) ;  /* 0xfffffffc00f09947 */ /* 0x004fea000383ffff */
[----:B------:R-:W-:Y:S05]  /*9380*/  BRA `(.L_x_140) ;  /* 0xffffff9c001c7947 */ /* 0x000fea000383ffff */
.L_x_52:
[----:B------:R-:W-:-:S07]  /*9390*/  MOV R2, UR6 ;  /* 0x0000000600027c02 */ /* 0x000fce0008000f00 */
.L_x_141:
[----:B-1----:R1:W2:Y:S02]  /*93a0*/  SYNCS.PHASECHK.TRANS64.TRYWAIT P0, [R2+URZ+0xb0], R0 ;  /* 0x0000b000020075a7 */ /* 0x0022a400080011ff */
[----:B--2---:R-:W-:Y:S05]  /*93b0*/  @!P0 NANOSLEEP.SYNCS 0x989680 ;  /* 0x009896800000895d */ /* 0x004fea0003900000 */
[----:B------:R-:W2:Y:S02]  /*93c0*/  @!P0 SYNCS.PHASECHK.TRANS64 P0, [R2+URZ+0xb0], R0 ;  /* 0x0000b000020085a7 */ /* 0x000ea400080010ff */
[----:B--2---:R-:W-:Y:S05]  /*93d0*/  @!P0 BRA `(.L_x_141) ;  /* 0xfffffffc00f08947 */ /* 0x004fea000383ffff */
[----:B------:R-:W-:Y:S05]  /*93e0*/  BRA `(.L_x_142) ;  /* 0xffffff9c006c7947 */ /* 0x000fea000383ffff */
.L_x_55:
[----:B------:R-:W-:Y:S07]  /*93f0*/  MOV R0, UR11 ;  /* 0x0000000b00007c02 */ /* 0x000fee0008000f00 */
.L_x_143:
[----:B-1----:R1:W2:Y:S02]  /*9400*/  SYNCS.PHASECHK.TRANS64.TRYWAIT P0, [R0+URZ], R2 ;  /* 0x00000002000075a7 */ /* 0x0022a400080011ff */
[----:B--2---:R-:W-:Y:S05]  /*9410*/  @!P0 NANOSLEEP.SYNCS 0x989680 ;  /* 0x009896800000895d */ /* 0x004fea0003900000 */
[----:B------:R-:W2:Y:S02]  /*9420*/  @!P0 SYNCS.PHASECHK.TRANS64 P0, [R0+URZ], R2 ;  /* 0x00000002000085a7 */ /* 0x000ea400080010ff */
[----:B--2---:R-:W-:Y:S05]  /*9430*/  @!P0 BRA `(.L_x_143) ;  /* 0xfffffffc00f08947 */ /* 0x004fea000383ffff */
[----:B------:R-:W-:Y:S05]  /*9440*/  BRA `(.L_x_54) ;  /* 0xffffff9c00887947 */ /* 0x000fea000383ffff */
.L_x_58:
[----:B------:R-:W-:-:S07]  /*9450*/  MOV R0, UR6 ;  /* 0x0000000600007c02 */ /* 0x000fce0008000f00 */
.L_x_144:
[----:B--2---:R2:W4:Y:S02]  /*9460*/  SYNCS.PHASECHK.TRANS64.TRYWAIT P0, [R0+URZ], R2 ;  /* 0x00000002000075a7 */ /* 0x00452400080011ff */
[----:B----4-:R-:W-:Y:S05]  /*9470*/  @!P0 NANOSLEEP.SYNCS 0x989680 ;  /* 0x009896800000895d */ /* 0x010fea0003900000 */
[----:B------:R-:W4:Y:S02]  /*9480*/  @!P0 SYNCS.PHASECHK.TRANS64 P0, [R0+URZ], R2 ;  /* 0x00000002000085a7 */ /* 0x000f2400080010ff */
[----:B----4-:R-:W-:Y:S05]  /*9490*/  @!P0 BRA `(.L_x_144) ;  /* 0xfffffffc00f08947 */ /* 0x010fea000383ffff */
[----:B------:R-:W-:Y:S05]  /*94a0*/  BRA `(.L_x_145) ;  /* 0xffffffa000b47947 */ /* 0x000fea000383ffff */
.L_x_59:
[----:B------:R-:W-:-:S07]  /*94b0*/  MOV R0, UR6 ;  /* 0x0000000600007c02 */ /* 0x000fce0008000f00 */
.L_x_146:
[----:B-1----:R1:W2:Y:S02]  /*94c0*/  SYNCS.PHASECHK.TRANS64.TRYWAIT P0, [R0+URZ], R3 ;  /* 0x00000003000075a7 */ /* 0x0022a400080011ff */
[----:B--2---:R-:W-:Y:S05]  /*94d0*/  @!P0 NANOSLEEP.SYNCS 0x989680 ;  /* 0x009896800000895d */ /* 0x004fea0003900000 */
[----:B------:R-:W2:Y:S02]  /*94e0*/  @!P0 SYNCS.PHASECHK.TRANS64 P0, [R0+URZ], R3 ;  /* 0x00000003000085a7 */ /* 0x000ea400080010ff */
[----:B--2---:R-:W-:Y:S05]  /*94f0*/  @!P0 BRA `(.L_x_146) ;  /* 0xfffffffc00f08947 */ /* 0x004fea000383ffff */
[----:B------:R-:W-:Y:S05]  /*9500*/  BRA `(.L_x_147) ;  /* 0xffffffa000c07947 */ /* 0x000fea000383ffff */
.L_x_60:
[----:B------:R-:W-:-:S07]  /*9510*/  MOV R0, UR6 ;  /* 0x0000000600007c02 */ /* 0x000fce0008000f00 */
.L_x_148:
[----:B-1----:R1:W2:Y:S02]  /*9520*/  SYNCS.PHASECHK.TRANS64.TRYWAIT P0, [R0+URZ], R3 ;  /* 0x00000003000075a7 */ /* 0x0022a400080011ff */
[----:B--2---:R-:W-:Y:S05]  /*9530*/  @!P0 NANOSLEEP.SYNCS 0x989680 ;  /* 0x009896800000895d */ /* 0x004fea0003900000 */
[----:B------:R-:W2:Y:S02]  /*9540*/  @!P0 SYNCS.PHASECHK.TRANS64 P0, [R0+URZ], R3 ;  /* 0x00000003000085a7 */ /* 0x000ea400080010ff */
[----:B--2---:R-:W-:Y:S05]  /*9550*/  @!P0 BRA `(.L_x_148) ;  /* 0xfffffffc00f08947 */ /* 0x004fea000383ffff */
[----:B------:R-:W-:Y:S05]  /*9560*/  BRA `(.L_x_149) ;  /* 0xffffffa000cc7947 */ /* 0x000fea000383ffff */
.L_x_61:
[----:B-1----:R-:W-:-:S07]  /*9570*/  MOV R0, UR7 ;  /* 0x0000000700007c02 */ /* 0x002fce0008000f00 */
.L_x_150:
[----:B-1----:R1:W2:Y:S02]  /*9580*/  SYNCS.PHASECHK.TRANS64.TRYWAIT P0, [R0+URZ], R2 ;  /* 0x00000002000075a7 */ /* 0x0022a400080011ff */
[----:B--2---:R-:W-:Y:S05]  /*9590*/  @!P0 NANOSLEEP.SYNCS 0x989680 ;  /* 0x009896800000895d */ /* 0x004fea0003900000 */
[----:B------:R-:W2:Y:S02]  /*95a0*/  @!P0 SYNCS.PHASECHK.TRANS64 P0, [R0+URZ], R2 ;  /* 0x00000002000085a7 */ /* 0x000ea400080010ff */
[----:B--2---:R-:W-:Y:S05]  /*95b0*/  @!P0 BRA `(.L_x_150) ;  /* 0xfffffffc00f08947 */ /* 0x004fea000383ffff */
[----:B------:R-:W-:Y:S05]  /*95c0*/  BRA `(.L_x_151) ;  /* 0xffffffa000d87947 */ /* 0x000fea000383ffff */
.L_x_66:
[----:B--2---:R2:W3:Y:S02]  /*95d0*/  SYNCS.PHASECHK.TRANS64.TRYWAIT P0, [R0+URZ+0x70], R2 ;  /* 0x00007002000075a7 */ /* 0x0044e400080011ff */
[----:B---3--:R-:W-:Y:S05]  /*95e0*/  @!P0 NANOSLEEP.SYNCS 0x989680 ;  /* 0x009896800000895d */ /* 0x008fea0003900000 */
[----:B------:R-:W3:Y:S02]  /*95f0*/  @!P0 SYNCS.PHASECHK.TRANS64 P0, [R0+URZ+0x70], R2 ;  /* 0x00007002000085a7 */ /* 0x000ee400080010ff */
[----:B---3--:R-:W-:Y:S05]  /*9600*/  @!P0 BRA `(.L_x_66) ;  /* 0xfffffffc00f08947 */ /* 0x008fea000383ffff */
[----:B------:R-:W-:Y:S05]  /*9610*/  BRA `(.L_x_152) ;  /* 0xffffffa400e47947 */ /* 0x000fea000383ffff */
.L_x_69:
[----:B------:R-:W-:Y:S07]  /*9620*/  MOV R0, UR7 ;  /* 0x0000000700007c02 */ /* 0x000fee0008000f00 */
.L_x_153:
[----:B--2---:R2:W3:Y:S02]  /*9630*/  SYNCS.PHASECHK.TRANS64.TRYWAIT P0, [R0+URZ+0x68], R2 ;  /* 0x00006802000075a7 */ /* 0x0044e400080011ff */
[----:B---3--:R-:W-:Y:S05]  /*9640*/  @!P0 NANOSLEEP.SYNCS 0x989680 ;  /* 0x009896800000895d */ /* 0x008fea0003900000 */
[----:B------:R-:W3:Y:S02]  /*9650*/  @!P0 SYNCS.PHASECHK.TRANS64 P0, [R0+URZ+0x68], R2 ;  /* 0x00006802000085a7 */ /* 0x000ee400080010ff */
[----:B---3--:R-:W-:Y:S05]  /*9660*/  @!P0 BRA `(.L_x_153) ;  /* 0xfffffffc00f08947 */ /* 0x008fea000383ffff */
[----:B------:R-:W-:Y:S05]  /*9670*/  BRA `(.L_x_68) ;  /* 0xffffffa800c47947 */ /* 0x000fea000383ffff */
.L_x_72:
[----:B------:R-:W-:Y:S07]  /*9680*/  MOV R0, UR7 ;  /* 0x0000000700007c02 */ /* 0x000fee0008000f00 */
.L_x_154:
[----:B-1----:R1:W2:Y:S02]  /*9690*/  SYNCS.PHASECHK.TRANS64.TRYWAIT P0, [R0+URZ+0x40], R14 ;  /* 0x0000400e000075a7 */ /* 0x0022a400080011ff */
[----:B--2---:R-:W-:Y:S05]  /*96a0*/  @!P0 NANOSLEEP.SYNCS 0x989680 ;  /* 0x009896800000895d */ /* 0x004fea0003900000 */
[----:B------:R-:W2:Y:S02]  /*96b0*/  @!P0 SYNCS.PHASECHK.TRANS64 P0, [R0+URZ+0x40], R14 ;  /* 0x0000400e000085a7 */ /* 0x000ea400080010ff */
[----:B--2---:R-:W-:Y:S05]  /*96c0*/  @!P0 BRA `(.L_x_154) ;  /* 0xfffffffc00f08947 */ /* 0x004fea000383ffff */
[----:B------:R-:W-:Y:S05]  /*96d0*/  BRA `(.L_x_155) ;  /* 0xffffffac003c7947 */ /* 0x000fea000383ffff */
.L_x_73:
[----:B------:R-:W-:Y:S07]  /*96e0*/  MOV R0, UR7 ;  /* 0x0000000700007c02 */ /* 0x000fee0008000f00 */
.L_x_156:
[----:B-1----:R1:W2:Y:S02]  /*96f0*/  SYNCS.PHASECHK.TRANS64.TRYWAIT P0, [R0+URZ+0x48], R14 ;  /* 0x0000480e000075a7 */ /* 0x0022a400080011ff */
[----:B--2---:R-:W-:Y:S05]  /*9700*/  @!P0 NANOSLEEP.SYNCS 0x989680 ;  /* 0x009896800000895d */ /* 0x004fea0003900000 */
[----:B------:R-:W2:Y:S02]  /*9710*/  @!P0 SYNCS.PHASECHK.TRANS64 P0, [R0+URZ+0x48], R14 ;  /* 0x0000480e000085a7 */ /* 0x000ea400080010ff */
[----:B--2---:R-:W-:Y:S05]  /*9720*/  @!P0 BRA `(.L_x_156) ;  /* 0xfffffffc00f08947 */ /* 0x004fea000383ffff */
[----:B------:R-:W-:Y:S05]  /*9730*/  BRA `(.L_x_157) ;  /* 0xffffffac00747947 */ /* 0x000fea000383ffff */
.L_x_74:
[----:B------:R-:W-:Y:S07]  /*9740*/  MOV R0, UR7 ;  /* 0x0000000700007c02 */ /* 0x000fee0008000f00 */
.L_x_158:
[----:B-1----:R1:W2:Y:S02]  /*9750*/  SYNCS.PHASECHK.TRANS64.TRYWAIT P0, [R0+URZ+0x50], R14 ;  /* 0x0000500e000075a7 */ /* 0x0022a400080011ff */
[----:B--2---:R-:W-:Y:S05]  /*9760*/  @!P0 NANOSLEEP.SYNCS 0x989680 ;  /* 0x009896800000895d */ /* 0x004fea0003900000 */
[----:B------:R-:W2:Y:S02]  /*9770*/  @!P0 SYNCS.PHASECHK.TRANS64 P0, [R0+URZ+0x50], R14 ;  /* 0x0000500e000085a7 */ /* 0x000ea400080010ff */
[----:B--2---:R-:W-:Y:S05]  /*9780*/  @!P0 BRA `(.L_x_158) ;  /* 0xfffffffc00f08947 */ /* 0x004fea000383ffff */
[----:B------:R-:W-:Y:S05]  /*9790*/  BRA `(.L_x_159) ;  /* 0xffffffac00b87947 */ /* 0x000fea000383ffff */
.L_x_75:
[----:B------:R-:W-:Y:S07]  /*97a0*/  MOV R0, UR7 ;  /* 0x0000000700007c02 */ /* 0x000fee0008000f00 */
.L_x_160:
[----:B-1----:R1:W2:Y:S02]  /*97b0*/  SYNCS.PHASECHK.TRANS64.TRYWAIT P0, [R0+URZ+0x58], R14 ;  /* 0x0000580e000075a7 */ /* 0x0022a400080011ff */
[----:B--2---:R-:W-:Y:S05]  /*97c0*/  @!P0 NANOSLEEP.SYNCS 0x989680 ;  /* 0x009896800000895d */ /* 0x004fea0003900000 */
[----:B------:R-:W2:Y:S02]  /*97d0*/  @!P0 SYNCS.PHASECHK.TRANS64 P0, [R0+URZ+0x58], R14 ;  /* 0x0000580e000085a7 */ /* 0x000ea400080010ff */
[----:B--2---:R-:W-:Y:S05]  /*97e0*/  @!P0 BRA `(.L_x_160) ;  /* 0xfffffffc00f08947 */ /* 0x004fea000383ffff */
[----:B------:R-:W-:Y:S05]  /*97f0*/  BRA `(.L_x_161) ;  /* 0xffffffb0003c7947 */ /* 0x000fea000383ffff */
.L_x_77:
[----:B------:R-:W-:-:S07]  /*9800*/  MOV R0, UR7 ;  /* 0x0000000700007c02 */ /* 0x000fce0008000f00 */
.L_x_162:
[----:B-1----:R1:W3:Y:S02]  /*9810*/  SYNCS.PHASECHK.TRANS64.TRYWAIT P0, [R0+URZ+0x40], R2 ;  /* 0x00004002000075a7 */ /* 0x0022e400080011ff */
[----:B---3--:R-:W-:Y:S05]  /*9820*/  @!P0 NANOSLEEP.SYNCS 0x989680 ;  /* 0x009896800000895d */ /* 0x008fea0003900000 */
[----:B------:R-:W3:Y:S02]  /*9830*/  @!P0 SYNCS.PHASECHK.TRANS64 P0, [R0+URZ+0x40], R2 ;  /* 0x00004002000085a7 */ /* 0x000ee400080010ff */
[----:B---3--:R-:W-:Y:S05]  /*9840*/  @!P0 BRA `(.L_x_162) ;  /* 0xfffffffc00f08947 */ /* 0x008fea000383ffff */
[----:B------:R-:W-:Y:S05]  /*9850*/  BRA `(.L_x_163) ;  /* 0xffffffb000ac7947 */ /* 0x000fea000383ffff */
.L_x_78:
[----:B-1----:R-:W-:-:S07]  /*9860*/  MOV R0, UR7 ;  /* 0x0000000700007c02 */ /* 0x002fce0008000f00 */
.L_x_164:
[----:B-1----:R1:W3:Y:S02]  /*9870*/  SYNCS.PHASECHK.TRANS64.TRYWAIT P0, [R0+URZ+0x48], R2 ;  /* 0x00004802000075a7 */ /* 0x0022e400080011ff */
[----:B---3--:R-:W-:Y:S05]  /*9880*/  @!P0 NANOSLEEP.SYNCS 0x989680 ;  /* 0x009896800000895d */ /* 0x008fea0003900000 */
[----:B------:R-:W3:Y:S02]  /*9890*/  @!P0 SYNCS.PHASECHK.TRANS64 P0, [R0+URZ+0x48], R2 ;  /* 0x00004802000085a7 */ /* 0x000ee400080010ff */
[----:B---3--:R-:W-:Y:S05]  /*98a0*/  @!P0 BRA `(.L_x_164) ;  /* 0xfffffffc00f08947 */ /* 0x008fea000383ffff */
[----:B------:R-:W-:Y:S05]  /*98b0*/  BRA `(.L_x_165) ;  /* 0xffffffb0009c7947 */ /* 0x000fea000383ffff */
.L_x_79:
[----:B-1----:R-:W-:-:S07]  /*98c0*/  MOV R0, UR7 ;  /* 0x0000000700007c02 */ /* 0x002fce0008000f00 */
.L_x_166:
[----:B-1----:R1:W3:Y:S02]  /*98d0*/  SYNCS.PHASECHK.TRANS64.TRYWAIT P0, [R0+URZ+0x50], R2 ;  /* 0x00005002000075a7 */ /* 0x0022e400080011ff */
[----:B---3--:R-:W-:Y:S05]  /*98e0*/  @!P0 NANOSLEEP.SYNCS 0x989680 ;  /* 0x009896800000895d */ /* 0x008fea0003900000 */
[----:B------:R-:W3:Y:S02]  /*98f0*/  @!P0 SYNCS.PHASECHK.TRANS64 P0, [R0+URZ+0x50], R2 ;  /* 0x00005002000085a7 */ /* 0x000ee400080010ff */
[----:B---3--:R-:W-:Y:S05]  /*9900*/  @!P0 BRA `(.L_x_166) ;  /* 0xfffffffc00f08947 */ /* 0x008fea000383ffff */
[----:B------:R-:W-:Y:S05]  /*9910*/  BRA `(.L_x_167) ;  /* 0xffffffb0008c7947 */ /* 0x000fea000383ffff */
.L_x_81:
[----:B--2---:R2:W4:Y:S02]  /*9920*/  SYNCS.PHASECHK.TRANS64.TRYWAIT P0, [R0+URZ+0x70], R2 ;  /* 0x00007002000075a7 */ /* 0x00452400080011ff */
[----:B----4-:R-:W-:Y:S05]  /*9930*/  @!P0 NANOSLEEP.SYNCS 0x989680 ;  /* 0x009896800000895d */ /* 0x010fea0003900000 */
[----:B------:R-:W4:Y:S02]  /*9940*/  @!P0 SYNCS.PHASECHK.TRANS64 P0, [R0+URZ+0x70], R2 ;  /* 0x00007002000085a7 */ /* 0x000f2400080010ff */
[----:B----4-:R-:W-:Y:S05]  /*9950*/  @!P0 BRA `(.L_x_81) ;  /* 0xfffffffc00f08947 */ /* 0x010fea000383ffff */
[----:B------:R-:W-:Y:S05]  /*9960*/  BRA `(.L_x_168) ;  /* 0xffffffb400607947 */ /* 0x000fea000383ffff */
.L_x_92:
[----:B-1----:R-:W-:Y:S04]  /*9970*/  MOV R0, UR48 ;  /* 0x0000003000007c02 */ /* 0x002fe80008000f00 */
[----:B------:R1:W3:Y:S03]  /*9980*/  SYNCS.PHASECHK.TRANS64.TRYWAIT P1, [R0+URZ+0x20], R3 ;  /* 0x00002003000075a7 */ /* 0x0002e600080211ff */
[----:B---3--:R-:W-:Y:S05]  /*9990*/  @!P1 NANOSLEEP.SYNCS 0x989680 ;  /* 0x009896800000995d */ /* 0x008fea0003900000 */
[----:B------:R-:W3:Y:S02]  /*99a0*/  @!P1 SYNCS.PHASECHK.TRANS64 P1, [R0+URZ+0x20], R3 ;  /* 0x00002003000095a7 */ /* 0x000ee400080210ff */
[----:B---3--:R-:W-:Y:S05]  /*99b0*/  @!P1 BRA `(.L_x_92) ;  /* 0xfffffffc00ec9947 */ /* 0x008fea000383ffff */
[----:B------:R-:W-:Y:S05]  /*99c0*/  BRA `(.L_x_91) ;  /* 0xffffffc000987947 */ /* 0x000fea000383ffff */
.L_x_94:
[----:B-1----:R1:W2:Y:S02]  /*99d0*/  SYNCS.PHASECHK.TRANS64.TRYWAIT P0, [R64+URZ+0x90], R2 ;  /* 0x00009002400075a7 */ /* 0x0022a400080011ff */
[----:B--2---:R-:W-:Y:S05]  /*99e0*/  @!P0 NANOSLEEP.SYNCS 0x989680 ;  /* 0x009896800000895d */ /* 0x004fea0003900000 */
[----:B------:R-:W2:Y:S02]  /*99f0*/  @!P0 SYNCS.PHASECHK.TRANS64 P0, [R64+URZ+0x90], R2 ;  /* 0x00009002400085a7 */ /* 0x000ea400080010ff */
[----:B--2---:R-:W-:Y:S05]  /*9a00*/  @!P0 BRA `(.L_x_94) ;  /* 0xfffffffc00f08947 */ /* 0x004fea000383ffff */
[----:B------:R-:W-:Y:S05]  /*9a10*/  BRA `(.L_x_93) ;  /* 0xffffffc000c47947 */ /* 0x000fea000383ffff */
.L_x_103:
[----:B--2---:R2:W3:Y:S02]  /*9a20*/  SYNCS.PHASECHK.TRANS64.TRYWAIT P0, [R2+URZ+0x20], R0 ;  /* 0x00002000020075a7 */ /* 0x0044e400080011ff */
[----:B---3--:R-:W-:Y:S05]  /*9a30*/  @!P0 NANOSLEEP.SYNCS 0x989680 ;  /* 0x009896800000895d */ /* 0x008fea0003900000 */
[----:B------:R-:W3:Y:S02]  /*9a40*/  @!P0 SYNCS.PHASECHK.TRANS64 P0, [R2+URZ+0x20], R0 ;  /* 0x00002000020085a7 */ /* 0x000ee400080010ff */
[----:B---3--:R-:W-:Y:S05]  /*9a50*/  @!P0 BRA `(.L_x_103) ;  /* 0xfffffffc00f08947 */ /* 0x008fea000383ffff */
[----:B------:R-:W-:Y:S05]  /*9a60*/  BRA `(.L_x_102) ;  /* 0xffffffcc00a87947 */ /* 0x000fea000383ffff */
.L_x_111:
[----:B--2---:R2:W3:Y:S02]  /*9a70*/  SYNCS.PHASECHK.TRANS64.TRYWAIT P0, [R0+URZ+0x20], R5 ;  /* 0x00002005000075a7 */ /* 0x0044e400080011ff */
[----:B---3--:R-:W-:Y:S05]  /*9a80*/  @!P0 NANOSLEEP.SYNCS 0x989680 ;  /* 0x009896800000895d */ /* 0x008fea0003900000 */
[----:B------:R-:W3:Y:S02]  /*9a90*/  @!P0 SYNCS.PHASECHK.TRANS64 P0, [R0+URZ+0x20], R5 ;  /* 0x00002005000085a7 */ /* 0x000ee400080010ff */
[----:B---3--:R-:W-:Y:S05]  /*9aa0*/  @!P0 BRA `(.L_x_111) ;  /* 0xfffffffc00f08947 */ /* 0x008fea000383ffff */
[----:B------:R-:W-:Y:S05]  /*9ab0*/  BRA `(.L_x_110) ;  /* 0xffffffd800ac7947 */ /* 0x000fea000383ffff */
.L_x_119:
[----:B--2---:R2:W3:Y:S02]  /*9ac0*/  SYNCS.PHASECHK.TRANS64.TRYWAIT P0, [R2+URZ+0x20], R0 ;  /* 0x00002000020075a7 */ /* 0x0044e400080011ff */
[----:B---3--:R-:W-:Y:S05]  /*9ad0*/  @!P0 NANOSLEEP.SYNCS 0x989680 ;  /* 0x009896800000895d */ /* 0x008fea0003900000 */
[----:B------:R-:W3:Y:S02]  /*9ae0*/  @!P0 SYNCS.PHASECHK.TRANS64 P0, [R2+URZ+0x20], R0 ;  /* 0x00002000020085a7 */ /* 0x000ee400080010ff */
[----:B---3--:R-:W-:Y:S05]  /*9af0*/  @!P0 BRA `(.L_x_119) ;  /* 0xfffffffc00f08947 */ /* 0x008fea000383ffff */
[----:B------:R-:W-:Y:S05]  /*9b00*/  BRA `(.L_x_118) ;  /* 0xffffffe400b07947 */ /* 0x000fea000383ffff */
        .weak           $__internal_0_$__cuda_sm10x_tcgen05_guardrail_trap_col_being_dealloced_not_returned_by_alloc
        .type           $__internal_0_$__cuda_sm10x_tcgen05_guardrail_trap_col_being_dealloced_not_returned_by_alloc,@function
        .size           $__internal_0_$__cuda_sm10x_tcgen05_guardrail_trap_col_being_dealloced_not_returned_by_alloc,($__internal_1_$__cuda_sm10x_tcgen05_guardrail_trap_phase_invalid_during_alloc - $__internal_0_$__cuda_sm10x_tcgen05_guardrail_trap_col_being_dealloced_not_returned_by_alloc)
$__internal_0_$__cuda_sm10x_tcgen05_guardrail_trap_col_being_dealloced_not_returned_by_alloc:
[----:B------:R-:W-:Y:S05]  /*9b10*/  BPT.TRAP 0x1 ;  /* 0x000000040000795c */ /* 0x000fea0000300000 */
[----:B------:R-:W-:-:S04]  /*9b20*/  HFMA2 R3, -RZ, RZ, 0, 0 ;  /* 0x00000000ff037431 */ /* 0x000fc800000001ff */
[----:B------:R-:W-:Y:S05]  /*9b30*/  RET.REL.NODEC R2 `(_ZN7cutlass13device_kernelINS_4gemm6kernel13GemmUniversalIN4cute5tupleIJiiiiEEENS1_10collective13CollectiveMmaINS1_35MainloopSm100TmaUmmaWarpSpecializedILi2ELi2ELi4ENS5_IJNS4_1CILi1EEESB_SB_EEEEENS5_IJNSA_ILi64EEENSA_ILi256EEENSA_ILi128EEEEEENS_10bfloat16_tENS5_IJlSB_lEEESI_SJ_NS4_8TiledMMAINS4_8MMA_AtomIJNS4_20SM100_MMA_F16BF16_SSISI_SI_fLi64ELi256ELNS4_4UMMA5MajorE0ELSO_0ELNSN_7ScaleInE0ELSP_0EEEEEENS4_6LayoutISC_NS5_IJNSA_ILi0EEEST_ST_EEEEENS5_IJNS4_10UnderscoreESW_SW_EEEEENS4_13SM90_TMA_LOADENS4_14ComposedLayoutINS4_7SwizzleILi3ELi4ELi3EEENS4_18smem_ptr_flag_bitsILi16EEENSS_INS5_IJNSA_ILi8EEESE_EEENS5_IJSE_SB_EEEEEEEvNS4_8identityESZ_S19_vS1A_EENS_8epilogue10collective18CollectiveEpilogueINS1C_23Sm100TmaWarpSpecializedILi4ELi2ELi32ELb1ELb0EEEJSH_NS5_IJNSS_ISE_SB_EES1H_EEESI_SJ_SI_SJ_NS1C_6fusion15FusionCallbacksIS1G_NS1J_17LinearCombinationISI_fSI_fLNS_15FloatRoundStyleE2EEESH_S1I_JEEENS4_5SM1004TMEM4LOAD26SM100_TMEM_LOAD_16dp256b8xESZ_S19_NS4_17SM75_U32x4_LDSM_NENS4_14SM90_TMA_STOREES19_NS4_17SM90_U32x4_STSM_NENS4_39AutoVectorizingCopyWithAssumedAlignmentILi128EEEEEEvvEEEEvNT_6ParamsE) ;  /* 0xffffff6402307950 */ /* 0x000fea0003c3ffff */
        .weak           $__internal_1_$__cuda_sm10x_tcgen05_guardrail_trap_phase_invalid_during_alloc
        .type           $__internal_1_$__cuda_sm10x_tcgen05_guardrail_trap_phase_invalid_during_alloc,@function
        .size           $__internal_1_$__cuda_sm10x_tcgen05_guardrail_trap_phase_invalid_during_alloc,($__internal_2_$__cuda_sm10x_tcgen05_guardrail_trap_unallocated_columns_being_dealloced - $__internal_1_$__cuda_sm10x_tcgen05_guardrail_trap_phase_invalid_during_alloc)
$__internal_1_$__cuda_sm10x_tcgen05_guardrail_trap_phase_invalid_during_alloc:
[----:B------:R-:W-:Y:S05]  /*9b40*/  BPT.TRAP 0x1 ;  /* 0x000000040000795c */ /* 0x000fea0000300000 */
[----:B------:R-:W-:-:S04]  /*9b50*/  MOV R3, 0x0 ;  /* 0x0000000000037802 */ /* 0x000fc80000000f00 */
[----:B------:R-:W-:Y:S05]  /*9b60*/  RET.REL.NODEC R2 `(_ZN7cutlass13device_kernelINS_4gemm6kernel13GemmUniversalIN4cute5tupleIJiiiiEEENS1_10collective13CollectiveMmaINS1_35MainloopSm100TmaUmmaWarpSpecializedILi2ELi2ELi4ENS5_IJNS4_1CILi1EEESB_SB_EEEEENS5_IJNSA_ILi64EEENSA_ILi256EEENSA_ILi128EEEEEENS_10bfloat16_tENS5_IJlSB_lEEESI_SJ_NS4_8TiledMMAINS4_8MMA_AtomIJNS4_20SM100_MMA_F16BF16_SSISI_SI_fLi64ELi256ELNS4_4UMMA5MajorE0ELSO_0ELNSN_7ScaleInE0ELSP_0EEEEEENS4_6LayoutISC_NS5_IJNSA_ILi0EEEST_ST_EEEEENS5_IJNS4_10UnderscoreESW_SW_EEEEENS4_13SM90_TMA_LOADENS4_14ComposedLayoutINS4_7SwizzleILi3ELi4ELi3EEENS4_18smem_ptr_flag_bitsILi16EEENSS_INS5_IJNSA_ILi8EEESE_EEENS5_IJSE_SB_EEEEEEEvNS4_8identityESZ_S19_vS1A_EENS_8epilogue10collective18CollectiveEpilogueINS1C_23Sm100TmaWarpSpecializedILi4ELi2ELi32ELb1ELb0EEEJSH_NS5_IJNSS_ISE_SB_EES1H_EEESI_SJ_SI_SJ_NS1C_6fusion15FusionCallbacksIS1G_NS1J_17LinearCombinationISI_fSI_fLNS_15FloatRoundStyleE2EEESH_S1I_JEEENS4_5SM1004TMEM4LOAD26SM100_TMEM_LOAD_16dp256b8xESZ_S19_NS4_17SM75_U32x4_LDSM_NENS4_14SM90_TMA_STOREES19_NS4_17SM90_U32x4_STSM_NENS4_39AutoVectorizingCopyWithAssumedAlignmentILi128EEEEEEvvEEEEvNT_6ParamsE) ;  /* 0xffffff6402247950 */ /* 0x000fea0003c3ffff */
        .weak           $__internal_2_$__cuda_sm10x_tcgen05_guardrail_trap_unallocated_columns_being_dealloced
        .type           $__internal_2_$__cuda_sm10x_tcgen05_guardrail_trap_unallocated_columns_being_dealloced,@function
        .size           $__internal_2_$__cuda_sm10x_tcgen05_guardrail_trap_unallocated_columns_being_dealloced,(.L_x_170 - $__internal_2_$__cuda_sm10x_tcgen05_guardrail_trap_unallocated_columns_being_dealloced)
$__internal_2_$__cuda_sm10x_tcgen05_guardrail_trap_unallocated_columns_being_dealloced:
[----:B------:R-:W-:Y:S05]  /*9b70*/  BPT.TRAP 0x1 ;  /* 0x000000040000795c */ /* 0x000fea0000300000 */
[----:B------:R-:W-:-:S04]  /*9b80*/  HFMA2 R3, -RZ, RZ, 0, 0 ;  /* 0x00000000ff037431 */ /* 0x000fc800000001ff */
[----:B------:R-:W-:Y:S05]  /*9b90*/  RET.REL.NODEC R2 `(_ZN7cutlass13device_kernelINS_4gemm6kernel13GemmUniversalIN4cute5tupleIJiiiiEEENS1_10collective13CollectiveMmaINS1_35MainloopSm100TmaUmmaWarpSpecializedILi2ELi2ELi4ENS5_IJNS4_1CILi1EEESB_SB_EEEEENS5_IJNSA_ILi64EEENSA_ILi256EEENSA_ILi128EEEEEENS_10bfloat16_tENS5_IJlSB_lEEESI_SJ_NS4_8TiledMMAINS4_8MMA_AtomIJNS4_20SM100_MMA_F16BF16_SSISI_SI_fLi64ELi256ELNS4_4UMMA5MajorE0ELSO_0ELNSN_7ScaleInE0ELSP_0EEEEEENS4_6LayoutISC_NS5_IJNSA_ILi0EEEST_ST_EEEEENS5_IJNS4_10UnderscoreESW_SW_EEEEENS4_13SM90_TMA_LOADENS4_14ComposedLayoutINS4_7SwizzleILi3ELi4ELi3EEENS4_18smem_ptr_flag_bitsILi16EEENSS_INS5_IJNSA_ILi8EEESE_EEENS5_IJSE_SB_EEEEEEEvNS4_8identityESZ_S19_vS1A_EENS_8epilogue10collective18CollectiveEpilogueINS1C_23Sm100TmaWarpSpecializedILi4ELi2ELi32ELb1ELb0EEEJSH_NS5_IJNSS_ISE_SB_EES1H_EEESI_SJ_SI_SJ_NS1C_6fusion15FusionCallbacksIS1G_NS1J_17LinearCombinationISI_fSI_fLNS_15FloatRoundStyleE2EEESH_S1I_JEEENS4_5SM1004TMEM4LOAD26SM100_TMEM_LOAD_16dp256b8xESZ_S19_NS4_17SM75_U32x4_LDSM_NENS4_14SM90_TMA_STOREES19_NS4_17SM90_U32x4_STSM_NENS4_39AutoVectorizingCopyWithAssumedAlignmentILi128EEEEEEvvEEEEvNT_6ParamsE) ;  /* 0xffffff6402187950 */ /* 0x000fea0003c3ffff */
.L_x_169:
[----:B------:R-:W-:-:S00]  /*9ba0*/  BRA `(.L_x_169) ;  /* 0xfffffffc00fc7947 */ /* 0x000fc0000383ffff */
[----:B------:R-:W-:-:S00]  /*9bb0*/  NOP ;  /* 0x0000000000007918 */ /* 0x000fc00000000000 */
        /* <DEDUP_REMOVED lines=12> */
.L_x_170:


//--------------------- .nv.global.init           --------------------------
	.section	.nv.global.init,"aw",@progbits
.nv.global.init:
	.type		$str$27,@object
	.size		$str$27,($str$28 - $str$27)
$str$27:
        /*0000*/ 	.byte	0x28, 0x61, 0x64, 0x64, 0x72, 0x65, 0x73, 0x73, 0x20, 0x26, 0x20, 0x6d, 0x61, 0x73, 0x6b, 0x29
        /*0010*/ 	.byte	0x20, 0x3d, 0x3d, 0x20, 0x30, 0x00
	.type		$str$28,@object
	.size		$str$28,($str$26 - $str$28)
$str$28:
        /*0016*/ 	.byte	0x2f, 0x74, 0x6d, 0x70, 0x2f, 0x63, 0x75, 0x74, 0x6c, 0x61, 0x73, 0x73, 0x5f, 0x73, 0x77, 0x65
        /*0026*/ 	.byte	0x65, 0x70, 0x5f, 0x73, 0x72, 0x63, 0x2f, 0x69, 0x6e, 0x63, 0x6c, 0x75, 0x64, 0x65, 0x2f, 0x63
        /*0036*/ 	.byte	0x75, 0x74, 0x65, 0x2f, 0x70, 0x6f, 0x69, 0x6e, 0x74, 0x65, 0x72, 0x5f, 0x66, 0x6c, 0x61, 0x67
        /*0046*/ 	.byte	0x67, 0x65, 0x64, 0x2e, 0x68, 0x70, 0x70, 0x00
	.type		$str$26,@object
	.size		$str$26,($str$25 - $str$26)
$str$26:
        /*004e*/ 	.byte	0x2f, 0x74, 0x6d, 0x70, 0x2f, 0x63, 0x75, 0x74, 0x6c, 0x61, 0x73, 0x73, 0x5f, 0x73, 0x77, 0x65
        /*005e*/ 	.byte	0x65, 0x70, 0x5f, 0x73, 0x72, 0x63, 0x2f, 0x69, 0x6e, 0x63, 0x6c, 0x75, 0x64, 0x65, 0x2f, 0x63
        /*006e*/ 	.byte	0x75, 0x74, 0x65, 0x2f, 0x61, 0x74, 0x6f, 0x6d, 0x2f, 0x63, 0x6f, 0x70, 0x79, 0x5f, 0x74, 0x72
        /*007e*/ 	.byte	0x61, 0x69, 0x74, 0x73, 0x5f, 0x73, 0x6d, 0x31, 0x30, 0x30, 0x2e, 0x68, 0x70, 0x70, 0x00
	.type		$str$25,@object
	.size		$str$25,(__unnamed_1 - $str$25)
$str$25:
        /*008d*/ 	.byte	0x28, 0x28, 0x75, 0x69, 0x6e, 0x74, 0x33, 0x32, 0x5f, 0x74, 0x28, 0x74, 0x68, 0x72, 0x65, 0x61
        /*009d*/ 	.byte	0x64, 0x49, 0x64, 0x78, 0x2e, 0x78, 0x29, 0x20, 0x2f, 0x20, 0x33, 0x32, 0x29, 0x20, 0x25, 0x20
        /*00ad*/ 	.byte	0x34, 0x29, 0x20, 0x3d, 0x3d, 0x20, 0x28, 0x28, 0x28, 0x74, 0x6d, 0x65, 0x6d, 0x5f, 0x61, 0x64
        /*00bd*/ 	.byte	0x64, 0x72, 0x20, 0x3e, 0x3e, 0x20, 0x31, 0x36, 0x29, 0x20, 0x2f, 0x20, 0x33, 0x32, 0x29, 0x20
        /*00cd*/ 	.byte	0x25, 0x20, 0x34, 0x29, 0x00
	.type		__unnamed_1,@object
	.size		__unnamed_1,(__unnamed_2 - __unnamed_1)
__unnamed_1:
        /*00d2*/ 	.byte	0x61, 0x75, 0x74, 0x6f, 0x20, 0x63, 0x75, 0x74, 0x65, 0x3a, 0x3a, 0x61, 0x73, 0x5f, 0x70, 0x6f
        /* <DEDUP_REMOVED lines=24> */
        /*0262*/ 	.byte	0x30, 0x39, 0x36, 0x3e, 0x3e, 0x3e, 0x3e, 0x5d, 0x00
	.type		__unnamed_2,@object
	.size		__unnamed_2,(.L_2 - __unnamed_2)
__unnamed_2:
        /* <DEDUP_REMOVED lines=46> */
        /*054b*/ 	.byte	0x75, 0x74, 0x65, 0x3a, 0x3a, 0x43, 0x3c, 0x30, 0x3e, 0x3e, 0x3e, 0x3e, 0x5d, 0x00
.L_2:


//--------------------- .nv.shared._ZN7cutlass13device_kernelINS_4gemm6kernel13GemmUniversalIN4cute5tupleIJiiiiEEENS1_10collective13CollectiveMmaINS1_35MainloopSm100TmaUmmaWarpSpecializedILi2ELi2ELi4ENS5_IJNS4_1CILi1EEESB_SB_EEEEENS5_IJNSA_ILi64EEENSA_ILi256EEENSA_ILi128EEEEEENS_10bfloat16_tENS5_IJlSB_lEEESI_SJ_NS4_8TiledMMAINS4_8MMA_AtomIJNS4_20SM100_MMA_F16BF16_SSISI_SI_fLi64ELi256ELNS4_4UMMA5MajorE0ELSO_0ELNSN_7ScaleInE0ELSP_0EEEEEENS4_6LayoutISC_NS5_IJNSA_ILi0EEEST_ST_EEEEENS5_IJNS4_10UnderscoreESW_SW_EEEEENS4_13SM90_TMA_LOADENS4_14ComposedLayoutINS4_7SwizzleILi3ELi4ELi3EEENS4_18smem_ptr_flag_bitsILi16EEENSS_INS5_IJNSA_ILi8EEESE_EEENS5_IJSE_SB_EEEEEEEvNS4_8identityESZ_S19_vS1A_EENS_8epilogue10collective18CollectiveEpilogueINS1C_23Sm100TmaWarpSpecializedILi4ELi2ELi32ELb1ELb0EEEJSH_NS5_IJNSS_ISE_SB_EES1H_EEESI_SJ_SI_SJ_NS1C_6fusion15FusionCallbacksIS1G_NS1J_17LinearCombinationISI_fSI_fLNS_15FloatRoundStyleE2EEESH_S1I_JEEENS4_5SM1004TMEM4LOAD26SM100_TMEM_LOAD_16dp256b8xESZ_S19_NS4_17SM75_U32x4_LDSM_NENS4_14SM90_TMA_STOREES19_NS4_17SM90_U32x4_STSM_NENS4_39AutoVectorizingCopyWithAssumedAlignmentILi128EEEEEEvvEEEEvNT_6ParamsE --------------------------
	.section	.nv.shared._ZN7cutlass13device_kernelINS_4gemm6kernel13GemmUniversalIN4cute5tupleIJiiiiEEENS1_10collective13CollectiveMmaINS1_35MainloopSm100TmaUmmaWarpSpecializedILi2ELi2ELi4ENS5_IJNS4_1CILi1EEESB_SB_EEEEENS5_IJNSA_ILi64EEENSA_ILi256EEENSA_ILi128EEEEEENS_10bfloat16_tENS5_IJlSB_lEEESI_SJ_NS4_8TiledMMAINS4_8MMA_AtomIJNS4_20SM100_MMA_F16BF16_SSISI_SI_fLi64ELi256ELNS4_4UMMA5MajorE0ELSO_0ELNSN_7ScaleInE0ELSP_0EEEEEENS4_6LayoutISC_NS5_IJNSA_ILi0EEEST_ST_EEEEENS5_IJNS4_10UnderscoreESW_SW_EEEEENS4_13SM90_TMA_LOADENS4_14ComposedLayoutINS4_7SwizzleILi3ELi4ELi3EEENS4_18smem_ptr_flag_bitsILi16EEENSS_INS5_IJNSA_ILi8EEESE_EEENS5_IJSE_SB_EEEEEEEvNS4_8identityESZ_S19_vS1A_EENS_8epilogue10collective18CollectiveEpilogueINS1C_23Sm100TmaWarpSpecializedILi4ELi2ELi32ELb1ELb0EEEJSH_NS5_IJNSS_ISE_SB_EES1H_EEESI_SJ_SI_SJ_NS1C_6fusion15FusionCallbacksIS1G_NS1J_17LinearCombinationISI_fSI_fLNS_15FloatRoundStyleE2EEESH_S1I_JEEENS4_5SM1004TMEM4LOAD26SM100_TMEM_LOAD_16dp256b8xESZ_S19_NS4_17SM75_U32x4_LDSM_NENS4_14SM90_TMA_STOREES19_NS4_17SM90_U32x4_STSM_NENS4_39AutoVectorizingCopyWithAssumedAlignmentILi128EEEEEEvvEEEEvNT_6ParamsE,"aw",@nobits
	.sectionflags	@""
	.align	16
	.zero		1024


//--------------------- .nv.shared.reserved.0     --------------------------
	.section	.nv.shared.reserved.0,"aw",@nobits
	.weak		__nv_reservedSMEM_offset_0_alias
	.size		__nv_reservedSMEM_offset_0_alias, 0, 64
	.other		__nv_reservedSMEM_offset_0_alias,@"STO_CUDA_RESERVED_SHARED STV_DEFAULT"
__nv_reservedSMEM_offset_0_alias:
	.zero		0
.nv.shared.reserved.0:
	.zero		64
	.weak		__nv_reservedSMEM_tcgen05_partition
	.type		__nv_reservedSMEM_tcgen05_partition,@object
	.size		__nv_reservedSMEM_tcgen05_partition,(.L_0 - __nv_reservedSMEM_tcgen05_partition)
__nv_reservedSMEM_tcgen05_partition:
	.zero		32
.L_0:


//--------------------- .nv.global                --------------------------
	.section	.nv.global,"aw",@nobits
.nv.global:
	.type		_ZN40_INTERNAL_3e016d8b_4_k_cu_c46694b1_247624cute1_E,@object
	.size		_ZN40_INTERNAL_3e016d8b_4_k_cu_c46694b1_247624cute1_E,(_ZN40_INTERNAL_3e016d8b_4_k_cu_c46694b1_247624cuda3std3__45__cpo6cbeginE - _ZN40_INTERNAL_3e016d8b_4_k_cu_c46694b1_247624cute1_E)
_ZN40_INTERNAL_3e016d8b_4_k_cu_c46694b1_247624cute1_E:
	.zero		1
	.type		_ZN40_INTERNAL_3e016d8b_4_k_cu_c46694b1_247624cuda3std3__45__cpo6cbeginE,@object
	.size		_ZN40_INTERNAL_3e016d8b_4_k_cu_c46694b1_247624cuda3std3__45__cpo6cbeginE,(_ZN40_INTERNAL_3e016d8b_4_k_cu_c46694b1_247624cuda3std3__48in_placeE - _ZN40_INTERNAL_3e016d8b_4_k_cu_c46694b1_247624cuda3std3__45__cpo6cbeginE)
_ZN40_INTERNAL_3e016d8b_4_k_cu_c46694b1_247624cuda3std3__45__cpo6cbeginE:
	.zero		1
	.type		_ZN40_INTERNAL_3e016d8b_4_k_cu_c46694b1_247624cuda3std3__48in_placeE,@object
	.size		_ZN40_INTERNAL_3e016d8b_4_k_cu_c46694b1_247624cuda3std3__48in_placeE,(_ZN40_INTERNAL_3e016d8b_4_k_cu_c46694b1_247624cuda3std6ranges3__45__cpo9iter_moveE - _ZN40_INTERNAL_3e016d8b_4_k_cu_c46694b1_247624cuda3std3__48in_placeE)
_ZN40_INTERNAL_3e016d8b_4_k_cu_c46694b1_247624cuda3std3__48in_placeE:
	.zero		1
	.type		_ZN40_INTERNAL_3e016d8b_4_k_cu_c46694b1_247624cuda3std6ranges3__45__cpo9iter_moveE,@object
	.size		_ZN40_INTERNAL_3e016d8b_4_k_cu_c46694b1_247624cuda3std6ranges3__45__cpo9iter_moveE,(_ZN40_INTERNAL_3e016d8b_4_k_cu_c46694b1_247624cuda3std3__45__cpo5beginE - _ZN40_INTERNAL_3e016d8b_4_k_cu_c46694b1_247624cuda3std6ranges3__45__cpo9iter_moveE)
_ZN40_INTERNAL_3e016d8b_4_k_cu_c46694b1_247624cuda3std6ranges3__45__cpo9iter_moveE:
	.zero		1
	.type		_ZN40_INTERNAL_3e016d8b_4_k_cu_c46694b1_247624cuda3std3__45__cpo5beginE,@object
	.size		_ZN40_INTERNAL_3e016d8b_4_k_cu_c46694b1_247624cuda3std3__45__cpo5beginE,(_ZN40_INTERNAL_3e016d8b_4_k_cu_c46694b1_247624cuda3std3__442_GLOBAL__N__3e016d8b_4_k_cu_c46694b1_247626ignoreE - _ZN40_INTERNAL_3e016d8b_4_k_cu_c46694b1_247624cuda3std3__45__cpo5beginE)
_ZN40_INTERNAL_3e016d8b_4_k_cu_c46694b1_247624cuda3std3__45__cpo5beginE:
	.zero		1
	.type		_ZN40_INTERNAL_3e016d8b_4_k_cu_c46694b1_247624cuda3std3__442_GLOBAL__N__3e016d8b_4_k_cu_c46694b1_247626ignoreE,@object
	.size		_ZN40_INTERNAL_3e016d8b_4_k_cu_c46694b1_247624cuda3std3__442_GLOBAL__N__3e016d8b_4_k_cu_c46694b1_247626ignoreE,(_ZN40_INTERNAL_3e016d8b_4_k_cu_c46694b1_247624cute7productE - _ZN40_INTERNAL_3e016d8b_4_k_cu_c46694b1_247624cuda3std3__442_GLOBAL__N__3e016d8b_4_k_cu_c46694b1_247626ignoreE)
_ZN40_INTERNAL_3e016d8b_4_k_cu_c46694b1_247624cuda3std3__442_GLOBAL__N__3e016d8b_4_k_cu_c46694b1_247626ignoreE:
	.zero		1
	.type		_ZN40_INTERNAL_3e016d8b_4_k_cu_c46694b1_247624cute7productE,@object
	.size		_ZN40_INTERNAL_3e016d8b_4_k_cu_c46694b1_247624cute7productE,(_ZN40_INTERNAL_3e016d8b_4_k_cu_c46694b1_247624cuda3std3__45__cpo3endE - _ZN40_INTERNAL_3e016d8b_4_k_cu_c46694b1_247624cute7productE)
_ZN40_INTERNAL_3e016d8b_4_k_cu_c46694b1_247624cute7productE:
	.zero		1
	.type		_ZN40_INTERNAL_3e016d8b_4_k_cu_c46694b1_247624cuda3std3__45__cpo3endE,@object
	.size		_ZN40_INTERNAL_3e016d8b_4_k_cu_c46694b1_247624cuda3std3__45__cpo3endE,(_ZN40_INTERNAL_3e016d8b_4_k_cu_c46694b1_247624cuda3std3__419piecewise_constructE - _ZN40_INTERNAL_3e016d8b_4_k_cu_c46694b1_247624cuda3std3__45__cpo3endE)
_ZN40_INTERNAL_3e016d8b_4_k_cu_c46694b1_247624cuda3std3__45__cpo3endE:
	.zero		1
	.type		_ZN40_INTERNAL_3e016d8b_4_k_cu_c46694b1_247624cuda3std3__419piecewise_constructE,@object
	.size		_ZN40_INTERNAL_3e016d8b_4_k_cu_c46694b1_247624cuda3std3__419piecewise_constructE,(_ZN40_INTERNAL_3e016d8b_4_k_cu_c46694b1_247624cuda3std3__45__cpo4cendE - _ZN40_INTERNAL_3e016d8b_4_k_cu_c46694b1_247624cuda3std3__419piecewise_constructE)
_ZN40_INTERNAL_3e016d8b_4_k_cu_c46694b1_247624cuda3std3__419piecewise_constructE:
	.zero		1
	.type		_ZN40_INTERNAL_3e016d8b_4_k_cu_c46694b1_247624cuda3std3__45__cpo4cendE,@object
	.size		_ZN40_INTERNAL_3e016d8b_4_k_cu_c46694b1_247624cuda3std3__45__cpo4cendE,(_ZN40_INTERNAL_3e016d8b_4_k_cu_c46694b1_247624cuda3std6ranges3__45__cpo4swapE - _ZN40_INTERNAL_3e016d8b_4_k_cu_c46694b1_247624cuda3std3__45__cpo4cendE)
_ZN40_INTERNAL_3e016d8b_4_k_cu_c46694b1_247624cuda3std3__45__cpo4cendE:
	.zero		1
	.type		_ZN40_INTERNAL_3e016d8b_4_k_cu_c46694b1_247624cuda3std6ranges3__45__cpo4swapE,@object
	.size		_ZN40_INTERNAL_3e016d8b_4_k_cu_c46694b1_247624cuda3std6ranges3__45__cpo4swapE,(.L_10 - _ZN40_INTERNAL_3e016d8b_4_k_cu_c46694b1_247624cuda3std6ranges3__45__cpo4swapE)
_ZN40_INTERNAL_3e016d8b_4_k_cu_c46694b1_247624cuda3std6ranges3__45__cpo4swapE:
	.zero		1
.L_10:


//--------------------- .nv.constant0._ZN7cutlass13device_kernelINS_4gemm6kernel13GemmUniversalIN4cute5tupleIJiiiiEEENS1_10collective13CollectiveMmaINS1_35MainloopSm100TmaUmmaWarpSpecializedILi2ELi2ELi4ENS5_IJNS4_1CILi1EEESB_SB_EEEEENS5_IJNSA_ILi64EEENSA_ILi256EEENSA_ILi128EEEEEENS_10bfloat16_tENS5_IJlSB_lEEESI_SJ_NS4_8TiledMMAINS4_8MMA_AtomIJNS4_20SM100_MMA_F16BF16_SSISI_SI_fLi64ELi256ELNS4_4UMMA5MajorE0ELSO_0ELNSN_7ScaleInE0ELSP_0EEEEEENS4_6LayoutISC_NS5_IJNSA_ILi0EEEST_ST_EEEEENS5_IJNS4_10UnderscoreESW_SW_EEEEENS4_13SM90_TMA_LOADENS4_14ComposedLayoutINS4_7SwizzleILi3ELi4ELi3EEENS4_18smem_ptr_flag_bitsILi16EEENSS_INS5_IJNSA_ILi8EEESE_EEENS5_IJSE_SB_EEEEEEEvNS4_8identityESZ_S19_vS1A_EENS_8epilogue10collective18CollectiveEpilogueINS1C_23Sm100TmaWarpSpecializedILi4ELi2ELi32ELb1ELb0EEEJSH_NS5_IJNSS_ISE_SB_EES1H_EEESI_SJ_SI_SJ_NS1C_6fusion15FusionCallbacksIS1G_NS1J_17LinearCombinationISI_fSI_fLNS_15FloatRoundStyleE2EEESH_S1I_JEEENS4_5SM1004TMEM4LOAD26SM100_TMEM_LOAD_16dp256b8xESZ_S19_NS4_17SM75_U32x4_LDSM_NENS4_14SM90_TMA_STOREES19_NS4_17SM90_U32x4_STSM_NENS4_39AutoVectorizingCopyWithAssumedAlignmentILi128EEEEEEvvEEEEvNT_6ParamsE --------------------------
	.section	.nv.constant0._ZN7cutlass13device_kernelINS_4gemm6kernel13GemmUniversalIN4cute5tupleIJiiiiEEENS1_10collective13CollectiveMmaINS1_35MainloopSm100TmaUmmaWarpSpecializedILi2ELi2ELi4ENS5_IJNS4_1CILi1EEESB_SB_EEEEENS5_IJNSA_ILi64EEENSA_ILi256EEENSA_ILi128EEEEEENS_10bfloat16_tENS5_IJlSB_lEEESI_SJ_NS4_8TiledMMAINS4_8MMA_AtomIJNS4_20SM100_MMA_F16BF16_SSISI_SI_fLi64ELi256ELNS4_4UMMA5MajorE0ELSO_0ELNSN_7ScaleInE0ELSP_0EEEEEENS4_6LayoutISC_NS5_IJNSA_ILi0EEEST_ST_EEEEENS5_IJNS4_10UnderscoreESW_SW_EEEEENS4_13SM90_TMA_LOADENS4_14ComposedLayoutINS4_7SwizzleILi3ELi4ELi3EEENS4_18smem_ptr_flag_bitsILi16EEENSS_INS5_IJNSA_ILi8EEESE_EEENS5_IJSE_SB_EEEEEEEvNS4_8identityESZ_S19_vS1A_EENS_8epilogue10collective18CollectiveEpilogueINS1C_23Sm100TmaWarpSpecializedILi4ELi2ELi32ELb1ELb0EEEJSH_NS5_IJNSS_ISE_SB_EES1H_EEESI_SJ_SI_SJ_NS1C_6fusion15FusionCallbacksIS1G_NS1J_17LinearCombinationISI_fSI_fLNS_15FloatRoundStyleE2EEESH_S1I_JEEENS4_5SM1004TMEM4LOAD26SM100_TMEM_LOAD_16dp256b8xESZ_S19_NS4_17SM75_U32x4_LDSM_NENS4_14SM90_TMA_STOREES19_NS4_17SM90_U32x4_STSM_NENS4_39AutoVectorizingCopyWithAssumedAlignmentILi128EEEEEEvvEEEEvNT_6ParamsE,"a",@progbits
	.sectionflags	@""
	.align	4
.nv.constant0._ZN7cutlass13device_kernelINS_4gemm6kernel13GemmUniversalIN4cute5tupleIJiiiiEEENS1_10collective13CollectiveMmaINS1_35MainloopSm100TmaUmmaWarpSpecializedILi2ELi2ELi4ENS5_IJNS4_1CILi1EEESB_SB_EEEEENS5_IJNSA_ILi64EEENSA_ILi256EEENSA_ILi128EEEEEENS_10bfloat16_tENS5_IJlSB_lEEESI_SJ_NS4_8TiledMMAINS4_8MMA_AtomIJNS4_20SM100_MMA_F16BF16_SSISI_SI_fLi64ELi256ELNS4_4UMMA5MajorE0ELSO_0ELNSN_7ScaleInE0ELSP_0EEEEEENS4_6LayoutISC_NS5_IJNSA_ILi0EEEST_ST_EEEEENS5_IJNS4_10UnderscoreESW_SW_EEEEENS4_13SM90_TMA_LOADENS4_14ComposedLayoutINS4_7SwizzleILi3ELi4ELi3EEENS4_18smem_ptr_flag_bitsILi16EEENSS_INS5_IJNSA_ILi8EEESE_EEENS5_IJSE_SB_EEEEEEEvNS4_8identityESZ_S19_vS1A_EENS_8epilogue10collective18CollectiveEpilogueINS1C_23Sm100TmaWarpSpecializedILi4ELi2ELi32ELb1ELb0EEEJSH_NS5_IJNSS_ISE_SB_EES1H_EEESI_SJ_SI_SJ_NS1C_6fusion15FusionCallbacksIS1G_NS1J_17LinearCombinationISI_fSI_fLNS_15FloatRoundStyleE2EEESH_S1I_JEEENS4_5SM1004TMEM4LOAD26SM100_TMEM_LOAD_16dp256b8xESZ_S19_NS4_17SM75_U32x4_LDSM_NENS4_14SM90_TMA_STOREES19_NS4_17SM90_U32x4_STSM_NENS4_39AutoVectorizingCopyWithAssumedAlignmentILi128EEEEEEvvEEEEvNT_6ParamsE:
	.zero		2944


//--------------------- SYMBOLS --------------------------

	.type		.nv.reservedSmem.offset0,@object
	.size		.nv.reservedSmem.offset0,0x4
	.type		.nv.reservedSmem.cap,@object
	.size		.nv.reservedSmem.cap,0x4
	.type		__assertfail,@function
